	.target	sm_100a

	.elftype	@"ET_EXEC"


//--------------------- .note.nv.tkinfo           --------------------------
	.section	.note.nv.tkinfo,"",@"SHT_NOTE"
	.sectionflags	@"SHF_NOTE_NV_TKINFO"
	.tkinfo
        /*0018*/ 	.word	0x00000002
        /*0030*/ 	.string	""
        /*0030*/ 	.string	"ptxas"
        /*0030*/ 	.string	"Cuda compilation tools, release 13.0, V13.0.88"
        /*0030*/ 	.string	"Build cuda_13.0.r13.0/compiler.36424714_0"
        /*0030*/ 	.string	"-arch sm_100a -m 64 "



//--------------------- .note.nv.cuinfo           --------------------------
	.section	.note.nv.cuinfo,"",@"SHT_NOTE"
	.sectionflags	@"SHF_NOTE_NV_CUINFO"
        /*0018*/ 	.short	0x0002
        /*001a*/ 	.short	0x0064
        /*001c*/ 	.short	0x0082
	.zero		2


//--------------------- .nv.info                  --------------------------
	.section	.nv.info,"",@"SHT_CUDA_INFO"
	.align	4


	//----- nvinfo : EIATTR_REGCOUNT
	.align		4
        /*0000*/ 	.byte	0x04, 0x2f
        /*0002*/ 	.short	(.L_19 - .L_18)
	.align		4
.L_18:
        /*0004*/ 	.word	index@(_ZN7cutlass13device_kernelINS_4gemm6kernel13GemmUniversalIN4cute5tupleIJiiiiEEENS1_10collective13CollectiveMmaINS1_35MainloopSm100TmaUmmaWarpSpecializedILi13ELi2ELi4ENS5_IJNS4_1CILi4EEESB_NSA_ILi1EEEEEEEENS5_IJNSA_ILi64EEESF_NSA_ILi128EEEEEENS_12float_e4m3_tENS5_IJlSC_lEEESI_SJ_NS4_8TiledMMAINS4_8MMA_AtomIJNS4_10MMA_TraitsINS4_19SM100_MMA_F8F6F4_SSEJSI_SI_fSF_SF_NS4_17integral_constantINS4_4UMMA5MajorELSQ_0EEESR_NSO_INSP_7ScaleInELSS_0EEEST_EEEEEENS4_6LayoutINS5_IJSC_SC_SC_EEENS5_IJNSA_ILi0EEESY_SY_EEEEENS5_IJNS4_10UnderscoreES11_S11_EEEEENS4_23SM90_TMA_LOAD_MULTICASTENS4_14ComposedLayoutINS4_7SwizzleILi3ELi4ELi3EEENS4_18smem_ptr_flag_bitsILi8EEENSW_INS5_IJNSA_ILi8EEESG_EEENS5_IJSG_SC_EEEEEEEvNS4_8identityES14_S1E_vS1F_EENS_8epilogue10collective18CollectiveEpilogueINS1H_23Sm100TmaWarpSpecializedILi1ELi1ELi32ELb0ELb0EEEJSH_NS5_IJNSW_ISF_SC_EES1M_EEESI_SJ_SI_SJ_NS1H_6fusion15FusionCallbacksIS1L_NS1O_17LinearCombinationISI_fSI_fLNS_15FloatRoundStyleE2EEESH_S1N_JEEENS4_5SM1004TMEM4LOAD26SM100_TMEM_LOAD_16dp32b32xENS4_13SM90_TMA_LOADENS15_INS16_ILi2ELi4ELi3EEES19_NSW_INS5_IJS1A_SF_EEENS5_IJSF_SC_EEEEEEENS4_39AutoVectorizingCopyWithAssumedAlignmentILi128EEENS4_14SM90_TMA_STOREES23_S25_S25_EEEvvEEEEvNT_6ParamsE)
        /*0008*/ 	.word	0x00000059


	//----- nvinfo : EIATTR_FRAME_SIZE
	.align		4
.L_19:
        /*000c*/ 	.byte	0x04, 0x11
        /*000e*/ 	.short	(.L_21 - .L_20)
	.align		4
.L_20:
        /*0010*/ 	.word	index@($__internal_2_$__cuda_sm10x_tcgen05_guardrail_trap_unallocated_columns_being_dealloced)
        /*0014*/ 	.word	0x00000000


	//----- nvinfo : EIATTR_FRAME_SIZE
	.align		4
.L_21:
        /*0018*/ 	.byte	0x04, 0x11
        /*001a*/ 	.short	(.L_23 - .L_22)
	.align		4
.L_22:
        /*001c*/ 	.word	index@($__internal_1_$__cuda_sm10x_tcgen05_guardrail_trap_phase_invalid_during_alloc)
        /*0020*/ 	.word	0x00000000


	//----- nvinfo : EIATTR_FRAME_SIZE
	.align		4
.L_23:
        /*0024*/ 	.byte	0x04, 0x11
        /*0026*/ 	.short	(.L_25 - .L_24)
	.align		4
.L_24:
        /*0028*/ 	.word	index@($__internal_0_$__cuda_sm10x_tcgen05_guardrail_trap_col_being_dealloced_not_returned_by_alloc)
        /*002c*/ 	.word	0x00000000


	//----- nvinfo : EIATTR_FRAME_SIZE
	.align		4
.L_25:
        /*0030*/ 	.byte	0x04, 0x11
        /*0032*/ 	.short	(.L_27 - .L_26)
	.align		4
.L_26:
        /*0034*/ 	.word	index@(_ZN7cutlass13device_kernelINS_4gemm6kernel13GemmUniversalIN4cute5tupleIJiiiiEEENS1_10collective13CollectiveMmaINS1_35MainloopSm100TmaUmmaWarpSpecializedILi13ELi2ELi4ENS5_IJNS4_1CILi4EEESB_NSA_ILi1EEEEEEEENS5_IJNSA_ILi64EEESF_NSA_ILi128EEEEEENS_12float_e4m3_tENS5_IJlSC_lEEESI_SJ_NS4_8TiledMMAINS4_8MMA_AtomIJNS4_10MMA_TraitsINS4_19SM100_MMA_F8F6F4_SSEJSI_SI_fSF_SF_NS4_17integral_constantINS4_4UMMA5MajorELSQ_0EEESR_NSO_INSP_7ScaleInELSS_0EEEST_EEEEEENS4_6LayoutINS5_IJSC_SC_SC_EEENS5_IJNSA_ILi0EEESY_SY_EEEEENS5_IJNS4_10UnderscoreES11_S11_EEEEENS4_23SM90_TMA_LOAD_MULTICASTENS4_14ComposedLayoutINS4_7SwizzleILi3ELi4ELi3EEENS4_18smem_ptr_flag_bitsILi8EEENSW_INS5_IJNSA_ILi8EEESG_EEENS5_IJSG_SC_EEEEEEEvNS4_8identityES14_S1E_vS1F_EENS_8epilogue10collective18CollectiveEpilogueINS1H_23Sm100TmaWarpSpecializedILi1ELi1ELi32ELb0ELb0EEEJSH_NS5_IJNSW_ISF_SC_EES1M_EEESI_SJ_SI_SJ_NS1H_6fusion15FusionCallbacksIS1L_NS1O_17LinearCombinationISI_fSI_fLNS_15FloatRoundStyleE2EEESH_S1N_JEEENS4_5SM1004TMEM4LOAD26SM100_TMEM_LOAD_16dp32b32xENS4_13SM90_TMA_LOADENS15_INS16_ILi2ELi4ELi3EEES19_NSW_INS5_IJS1A_SF_EEENS5_IJSF_SC_EEEEEEENS4_39AutoVectorizingCopyWithAssumedAlignmentILi128EEENS4_14SM90_TMA_STOREES23_S25_S25_EEEvvEEEEvNT_6ParamsE)
        /*0038*/ 	.word	0x00000000


	//----- nvinfo : EIATTR_MIN_STACK_SIZE
	.align		4
.L_27:
        /*003c*/ 	.byte	0x04, 0x12
        /*003e*/ 	.short	(.L_29 - .L_28)
	.align		4
.L_28:
        /*0040*/ 	.word	index@(_ZN7cutlass13device_kernelINS_4gemm6kernel13GemmUniversalIN4cute5tupleIJiiiiEEENS1_10collective13CollectiveMmaINS1_35MainloopSm100TmaUmmaWarpSpecializedILi13ELi2ELi4ENS5_IJNS4_1CILi4EEESB_NSA_ILi1EEEEEEEENS5_IJNSA_ILi64EEESF_NSA_ILi128EEEEEENS_12float_e4m3_tENS5_IJlSC_lEEESI_SJ_NS4_8TiledMMAINS4_8MMA_AtomIJNS4_10MMA_TraitsINS4_19SM100_MMA_F8F6F4_SSEJSI_SI_fSF_SF_NS4_17integral_constantINS4_4UMMA5MajorELSQ_0EEESR_NSO_INSP_7ScaleInELSS_0EEEST_EEEEEENS4_6LayoutINS5_IJSC_SC_SC_EEENS5_IJNSA_ILi0EEESY_SY_EEEEENS5_IJNS4_10UnderscoreES11_S11_EEEEENS4_23SM90_TMA_LOAD_MULTICASTENS4_14ComposedLayoutINS4_7SwizzleILi3ELi4ELi3EEENS4_18smem_ptr_flag_bitsILi8EEENSW_INS5_IJNSA_ILi8EEESG_EEENS5_IJSG_SC_EEEEEEEvNS4_8identityES14_S1E_vS1F_EENS_8epilogue10collective18CollectiveEpilogueINS1H_23Sm100TmaWarpSpecializedILi1ELi1ELi32ELb0ELb0EEEJSH_NS5_IJNSW_ISF_SC_EES1M_EEESI_SJ_SI_SJ_NS1H_6fusion15FusionCallbacksIS1L_NS1O_17LinearCombinationISI_fSI_fLNS_15FloatRoundStyleE2EEESH_S1N_JEEENS4_5SM1004TMEM4LOAD26SM100_TMEM_LOAD_16dp32b32xENS4_13SM90_TMA_LOADENS15_INS16_ILi2ELi4ELi3EEES19_NSW_INS5_IJS1A_SF_EEENS5_IJSF_SC_EEEEEEENS4_39AutoVectorizingCopyWithAssumedAlignmentILi128EEENS4_14SM90_TMA_STOREES23_S25_S25_EEEvvEEEEvNT_6ParamsE)
        /*0044*/ 	.word	0x00000000
.L_29:


//--------------------- .nv.compat                --------------------------
	.section	.nv.compat,"",@"SHT_CUDA_COMPAT_INFO"
	.align	4
        /*0000*/ 	.byte	0x02, 0x09, 0x01, 0x00, 0x02, 0x02, 0x02, 0x00, 0x02, 0x05, 0x05, 0x00, 0x03, 0x07, 0x01, 0x01
        /*0010*/ 	.byte	0x02, 0x03, 0x01, 0x00, 0x02, 0x06, 0x01, 0x00, 0x04, 0x0b, 0x08, 0x00, 0x09, 0x00, 0x00, 0x00
        /*0020*/ 	.byte	0x00, 0x00, 0x00, 0x00


//--------------------- .nv.info._ZN7cutlass13device_kernelINS_4gemm6kernel13GemmUniversalIN4cute5tupleIJiiiiEEENS1_10collective13CollectiveMmaINS1_35MainloopSm100TmaUmmaWarpSpecializedILi13ELi2ELi4ENS5_IJNS4_1CILi4EEESB_NSA_ILi1EEEEEEEENS5_IJNSA_ILi64EEESF_NSA_ILi128EEEEEENS_12float_e4m3_tENS5_IJlSC_lEEESI_SJ_NS4_8TiledMMAINS4_8MMA_AtomIJNS4_10MMA_TraitsINS4_19SM100_MMA_F8F6F4_SSEJSI_SI_fSF_SF_NS4_17integral_constantINS4_4UMMA5MajorELSQ_0EEESR_NSO_INSP_7ScaleInELSS_0EEEST_EEEEEENS4_6LayoutINS5_IJSC_SC_SC_EEENS5_IJNSA_ILi0EEESY_SY_EEEEENS5_IJNS4_10UnderscoreES11_S11_EEEEENS4_23SM90_TMA_LOAD_MULTICASTENS4_14ComposedLayoutINS4_7SwizzleILi3ELi4ELi3EEENS4_18smem_ptr_flag_bitsILi8EEENSW_INS5_IJNSA_ILi8EEESG_EEENS5_IJSG_SC_EEEEEEEvNS4_8identityES14_S1E_vS1F_EENS_8epilogue10collective18CollectiveEpilogueINS1H_23Sm100TmaWarpSpecializedILi1ELi1ELi32ELb0ELb0EEEJSH_NS5_IJNSW_ISF_SC_EES1M_EEESI_SJ_SI_SJ_NS1H_6fusion15FusionCallbacksIS1L_NS1O_17LinearCombinationISI_fSI_fLNS_15FloatRoundStyleE2EEESH_S1N_JEEENS4_5SM1004TMEM4LOAD26SM100_TMEM_LOAD_16dp32b32xENS4_13SM90_TMA_LOADENS15_INS16_ILi2ELi4ELi3EEES19_NSW_INS5_IJS1A_SF_EEENS5_IJSF_SC_EEEEEEENS4_39AutoVectorizingCopyWithAssumedAlignmentILi128EEENS4_14SM90_TMA_STOREES23_S25_S25_EEEvvEEEEvNT_6ParamsE --------------------------
	.section	.nv.info._ZN7cutlass13device_kernelINS_4gemm6kernel13GemmUniversalIN4cute5tupleIJiiiiEEENS1_10collective13CollectiveMmaINS1_35MainloopSm100TmaUmmaWarpSpecializedILi13ELi2ELi4ENS5_IJNS4_1CILi4EEESB_NSA_ILi1EEEEEEEENS5_IJNSA_ILi64EEESF_NSA_ILi128EEEEEENS_12float_e4m3_tENS5_IJlSC_lEEESI_SJ_NS4_8TiledMMAINS4_8MMA_AtomIJNS4_10MMA_TraitsINS4_19SM100_MMA_F8F6F4_SSEJSI_SI_fSF_SF_NS4_17integral_constantINS4_4UMMA5MajorELSQ_0EEESR_NSO_INSP_7ScaleInELSS_0EEEST_EEEEEENS4_6LayoutINS5_IJSC_SC_SC_EEENS5_IJNSA_ILi0EEESY_SY_EEEEENS5_IJNS4_10UnderscoreES11_S11_EEEEENS4_23SM90_TMA_LOAD_MULTICASTENS4_14ComposedLayoutINS4_7SwizzleILi3ELi4ELi3EEENS4_18smem_ptr_flag_bitsILi8EEENSW_INS5_IJNSA_ILi8EEESG_EEENS5_IJSG_SC_EEEEEEEvNS4_8identityES14_S1E_vS1F_EENS_8epilogue10collective18CollectiveEpilogueINS1H_23Sm100TmaWarpSpecializedILi1ELi1ELi32ELb0ELb0EEEJSH_NS5_IJNSW_ISF_SC_EES1M_EEESI_SJ_SI_SJ_NS1H_6fusion15FusionCallbacksIS1L_NS1O_17LinearCombinationISI_fSI_fLNS_15FloatRoundStyleE2EEESH_S1N_JEEENS4_5SM1004TMEM4LOAD26SM100_TMEM_LOAD_16dp32b32xENS4_13SM90_TMA_LOADENS15_INS16_ILi2ELi4ELi3EEES19_NSW_INS5_IJS1A_SF_EEENS5_IJSF_SC_EEEEEEENS4_39AutoVectorizingCopyWithAssumedAlignmentILi128EEENS4_14SM90_TMA_STOREES23_S25_S25_EEEvvEEEEvNT_6ParamsE,"",@"SHT_CUDA_INFO"
	.sectionflags	@""
	.align	4


	//----- nvinfo : EIATTR_CUDA_API_VERSION
	.align		4
        /*0000*/ 	.byte	0x04, 0x37
        /*0002*/ 	.short	(.L_31 - .L_30)
.L_30:
        /*0004*/ 	.word	0x00000082


	//----- nvinfo : EIATTR_KPARAM_INFO
	.align		4
.L_31:
        /*0008*/ 	.byte	0x04, 0x17
        /*000a*/ 	.short	(.L_33 - .L_32)
.L_32:
        /*000c*/ 	.word	0x00000000
        /*0010*/ 	.short	0x0000
        /*0012*/ 	.short	0x0000
        /*0014*/ 	.byte	0x00, 0xf0, 0x01, 0x20


	//----- nvinfo : EIATTR_AT_ENTRY_FRAGMENTS
	.align		4
.L_33:
        /*0018*/ 	.byte	0x04, 0x4f
        /*001a*/ 	.short	(.L_35 - .L_34)


	//   ....[0]....
.L_34:
        /*001c*/ 	.word	0x00000006


	//----- nvinfo : EIATTR_RESERVED_SMEM_USED
	.align		4
.L_35:
        /*0020*/ 	.byte	0x01, 0x41
	.zero		2


	//----- nvinfo : EIATTR_SPARSE_MMA_MASK
	.align		4
        /*0024*/ 	.byte	0x03, 0x50
        /*0026*/ 	.short	0x0000


	//----- nvinfo : EIATTR_TCGEN05_1CTA_USED
	.align		4
        /*0028*/ 	.byte	0x01, 0x51
	.zero		2


	//----- nvinfo : EIATTR_MAXREG_COUNT
	.align		4
        /*002c*/ 	.byte	0x03, 0x1b
        /*002e*/ 	.short	0x00ff


	//----- nvinfo : EIATTR_NUM_BARRIERS
	.align		4
        /*0030*/ 	.byte	0x02, 0x4c
        /*0032*/ 	.byte	0x07
	.zero		1


	//----- nvinfo : EIATTR_EXTERNS
	.align		4
        /*0034*/ 	.byte	0x04, 0x0f
        /*0036*/ 	.short	(.L_37 - .L_36)


	//   ....[0]....
	.align		4
.L_36:
        /*0038*/ 	.word	index@(__assertfail)


	//----- nvinfo : EIATTR_MERCURY_ISA_VERSION
	.align		4
.L_37:
        /*003c*/ 	.byte	0x03, 0x5f
        /*003e*/ 	.short	0x0101


	//----- nvinfo : EIATTR_INT_WARP_WIDE_INSTR_OFFSETS
	.align		4
        /*0040*/ 	.byte	0x04, 0x31
        /*0042*/ 	.short	(.L_39 - .L_38)


	//   ....[0]....
.L_38:
        /*0044*/ 	.word	0x00004540


	//   ....[1]....
        /*0048*/ 	.word	0x00004570


	//   ....[2]....
        /*004c*/ 	.word	0x000045c0


	//   ....[3]....
        /*0050*/ 	.word	0x00005050


	//   ....[4]....
        /*0054*/ 	.word	0x00005100


	//----- nvinfo : EIATTR_COOP_GROUP_MASK_REGIDS
	.align		4
.L_39:
        /*0058*/ 	.byte	0x04, 0x29
        /*005a*/ 	.short	(.L_41 - .L_40)


	//   ....[0]....
.L_40:
        /*005c*/ 	.word	0xffffffff


	//   ....[1]....
        /*0060*/ 	.word	0xffffffff


	//   ....[2]....
        /*0064*/ 	.word	0xffffffff


	//   ....[3]....
        /*0068*/ 	.word	0xffffffff


	//   ....[4]....
        /*006c*/ 	.word	0xffffffff


	//   ....[5]....
        /*0070*/ 	.word	0xffffffff


	//   ....[6]....
        /*0074*/ 	.word	0xffffffff


	//   ....[7]....
        /*0078*/ 	.word	0xffffffff


	//   ....[8]....
        /*007c*/ 	.word	0xffffffff


	//   ....[9]....
        /*0080*/ 	.word	0xffffffff


	//   ....[10]....
        /*0084*/ 	.word	0xffffffff


	//   ....[11]....
        /*0088*/ 	.word	0xffffffff


	//   ....[12]....
        /*008c*/ 	.word	0xffffffff


	//   ....[13]....
        /*0090*/ 	.word	0xffffffff


	//----- nvinfo : EIATTR_COOP_GROUP_INSTR_OFFSETS
	.align		4
.L_41:
        /*0094*/ 	.byte	0x04, 0x28
        /*0096*/ 	.short	(.L_43 - .L_42)


	//   ....[0]....
.L_42:
        /*0098*/ 	.word	0x00000090


	//   ....[1]....
        /*009c*/ 	.word	0x000004d0


	//   ....[2]....
        /*00a0*/ 	.word	0x000007d0


	//   ....[3]....
        /*00a4*/ 	.word	0x00000910


	//   ....[4]....
        /*00a8*/ 	.word	0x00000a10


	//   ....[5]....
        /*00ac*/ 	.word	0x00000b80


	//   ....[6]....
        /*00b0*/ 	.word	0x00000d20


	//   ....[7]....
        /*00b4*/ 	.word	0x00000ee0


	//   ....[8]....
        /*00b8*/ 	.word	0x00002410


	//   ....[9]....
        /*00bc*/ 	.word	0x00003740


	//   ....[10]....
        /*00c0*/ 	.word	0x00003950


	//   ....[11]....
        /*00c4*/ 	.word	0x00003980


	//   ....[12]....
        /*00c8*/ 	.word	0x00004430


	//   ....[13]....
        /*00cc*/ 	.word	0x00004660


	//----- nvinfo : EIATTR_VRC_CTA_INIT_COUNT
	.align		4
.L_43:
        /*00d0*/ 	.byte	0x02, 0x4a
        /*00d2*/ 	.byte	0x80
	.zero		1


	//----- nvinfo : EIATTR_SYSCALL_OFFSETS
	.align		4
        /*00d4*/ 	.byte	0x04, 0x46
        /*00d6*/ 	.short	(.L_45 - .L_44)


	//   ....[0]....
.L_44:
        /*00d8*/ 	.word	0x00005bd0


	//   ....[1]....
        /*00dc*/ 	.word	0x00005d10


	//   ....[2]....
        /*00e0*/ 	.word	0x00006480


	//----- nvinfo : EIATTR_MBARRIER_INSTR_OFFSETS
	.align		4
.L_45:
        /*00e4*/ 	.byte	0x04, 0x39
        /*00e6*/ 	.short	(.L_47 - .L_46)


	//   ....[0]....
.L_46:
        /*00e8*/ 	.word	0x00000610
        /*00ec*/ 	.word	0x000000ff
        /*00f0*/ 	.word	0x00000000
        /*00f4*/ 	.short	0x0100
        /*00f6*/ 	.byte	0x06
	.zero		1


	//   ....[1]....
        /*00f8*/ 	.word	0x00000620
        /*00fc*/ 	.word	0x000000ff
        /*0100*/ 	.word	0x00000068
        /*0104*/ 	.short	0x0100
        /*0106*/ 	.byte	0x06
	.zero		1


	//   ....[2]....
        /*0108*/ 	.word	0x00000630
        /*010c*/ 	.word	0x000000ff
        /*0110*/ 	.word	0x00000008
        /*0114*/ 	.short	0x0100
        /*0116*/ 	.byte	0x06
	.zero		1


	//   ....[3]....
        /*0118*/ 	.word	0x00000640
        /*011c*/ 	.word	0x000000ff
        /*0120*/ 	.word	0x00000070
        /*0124*/ 	.short	0x0100
        /*0126*/ 	.byte	0x06
	.zero		1


	//   ....[4]....
        /*0128*/ 	.word	0x00000650
        /*012c*/ 	.word	0x000000ff
        /*0130*/ 	.word	0x00000010
        /*0134*/ 	.short	0x0100
        /*0136*/ 	.byte	0x06
	.zero		1


	//   ....[5]....
        /*0138*/ 	.word	0x00000660
        /*013c*/ 	.word	0x000000ff
        /*0140*/ 	.word	0x00000078
        /*0144*/ 	.short	0x0100
        /*0146*/ 	.byte	0x06
	.zero		1


	//   ....[6]....
        /*0148*/ 	.word	0x00000670
        /*014c*/ 	.word	0x000000ff
        /*0150*/ 	.word	0x00000018
        /*0154*/ 	.short	0x0100
        /*0156*/ 	.byte	0x06
	.zero		1


	//   ....[7]....
        /*0158*/ 	.word	0x00000680
        /*015c*/ 	.word	0x000000ff
        /*0160*/ 	.word	0x00000080
        /*0164*/ 	.short	0x0100
        /*0166*/ 	.byte	0x06
	.zero		1


	//   ....[8]....
        /*0168*/ 	.word	0x00000690
        /*016c*/ 	.word	0x000000ff
        /*0170*/ 	.word	0x00000020
        /*0174*/ 	.short	0x0100
        /*0176*/ 	.byte	0x06
	.zero		1


	//   ....[9]....
        /*0178*/ 	.word	0x000006a0
        /*017c*/ 	.word	0x000000ff
        /*0180*/ 	.word	0x00000088
        /*0184*/ 	.short	0x0100
        /*0186*/ 	.byte	0x06
	.zero		1


	//   ....[10]....
        /*0188*/ 	.word	0x000006b0
        /*018c*/ 	.word	0x000000ff
        /*0190*/ 	.word	0x00000028
        /*0194*/ 	.short	0x0100
        /*0196*/ 	.byte	0x06
	.zero		1


	//   ....[11]....
        /*0198*/ 	.word	0x000006c0
        /*019c*/ 	.word	0x000000ff
        /*01a0*/ 	.word	0x00000090
        /*01a4*/ 	.short	0x0100
        /*01a6*/ 	.byte	0x06
	.zero		1


	//   ....[12]....
        /*01a8*/ 	.word	0x000006d0
        /*01ac*/ 	.word	0x000000ff
        /*01b0*/ 	.word	0x00000030
        /*01b4*/ 	.short	0x0100
        /*01b6*/ 	.byte	0x06
	.zero		1


	//   ....[13]....
        /*01b8*/ 	.word	0x000006e0
        /*01bc*/ 	.word	0x000000ff
        /*01c0*/ 	.word	0x00000098
        /*01c4*/ 	.short	0x0100
        /*01c6*/ 	.byte	0x06
	.zero		1


	//   ....[14]....
        /*01c8*/ 	.word	0x000006f0
        /*01cc*/ 	.word	0x000000ff
        /*01d0*/ 	.word	0x00000038
        /*01d4*/ 	.short	0x0100
        /*01d6*/ 	.byte	0x06
	.zero		1


	//   ....[15]....
        /*01d8*/ 	.word	0x00000700
        /*01dc*/ 	.word	0x000000ff
        /*01e0*/ 	.word	0x000000a0
        /*01e4*/ 	.short	0x0100
        /*01e6*/ 	.byte	0x06
	.zero		1


	//   ....[16]....
        /*01e8*/ 	.word	0x00000710
        /*01ec*/ 	.word	0x000000ff
        /*01f0*/ 	.word	0x00000040
        /*01f4*/ 	.short	0x0100
        /*01f6*/ 	.byte	0x06
	.zero		1


	//   ....[17]....
        /*01f8*/ 	.word	0x00000720
        /*01fc*/ 	.word	0x000000ff
        /*0200*/ 	.word	0x000000a8
        /*0204*/ 	.short	0x0100
        /*0206*/ 	.byte	0x06
	.zero		1


	//   ....[18]....
        /*0208*/ 	.word	0x00000730
        /*020c*/ 	.word	0x000000ff
        /*0210*/ 	.word	0x00000048
        /*0214*/ 	.short	0x0100
        /*0216*/ 	.byte	0x06
	.zero		1


	//   ....[19]....
        /*0218*/ 	.word	0x00000740
        /*021c*/ 	.word	0x000000ff
        /*0220*/ 	.word	0x000000b0
        /*0224*/ 	.short	0x0100
        /*0226*/ 	.byte	0x06
	.zero		1


	//   ....[20]....
        /*0228*/ 	.word	0x00000750
        /*022c*/ 	.word	0x000000ff
        /*0230*/ 	.word	0x00000050
        /*0234*/ 	.short	0x0100
        /*0236*/ 	.byte	0x06
	.zero		1


	//   ....[21]....
        /*0238*/ 	.word	0x00000760
        /*023c*/ 	.word	0x000000ff
        /*0240*/ 	.word	0x000000b8
        /*0244*/ 	.short	0x0100
        /*0246*/ 	.byte	0x06
	.zero		1


	//   ....[22]....
        /*0248*/ 	.word	0x00000770
        /*024c*/ 	.word	0x000000ff
        /*0250*/ 	.word	0x00000058
        /*0254*/ 	.short	0x0100
        /*0256*/ 	.byte	0x06
	.zero		1


	//   ....[23]....
        /*0258*/ 	.word	0x00000780
        /*025c*/ 	.word	0x000000ff
        /*0260*/ 	.word	0x000000c0
        /*0264*/ 	.short	0x0100
        /*0266*/ 	.byte	0x06
	.zero		1


	//   ....[24]....
        /*0268*/ 	.word	0x00000790
        /*026c*/ 	.word	0x000000ff
        /*0270*/ 	.word	0x00000060
        /*0274*/ 	.short	0x0100
        /*0276*/ 	.byte	0x06
	.zero		1


	//   ....[25]....
        /*0278*/ 	.word	0x000007a0
        /*027c*/ 	.word	0x000000ff
        /*0280*/ 	.word	0x000000c8
        /*0284*/ 	.short	0x0100
        /*0286*/ 	.byte	0x06
	.zero		1


	//   ....[26]....
        /*0288*/ 	.word	0x000008e0
        /*028c*/ 	.word	0x000000ff
        /*0290*/ 	.word	0x000000d0
        /*0294*/ 	.short	0x0100
        /*0296*/ 	.byte	0x06
	.zero		1


	//   ....[27]....
        /*0298*/ 	.word	0x000008f0
        /*029c*/ 	.word	0x000000ff
        /*02a0*/ 	.word	0x000000d8
        /*02a4*/ 	.short	0x0100
        /*02a6*/ 	.byte	0x06
	.zero		1


	//   ....[28]....
        /*02a8*/ 	.word	0x000009e0
        /*02ac*/ 	.word	0x000000ff
        /*02b0*/ 	.word	0x000000e0
        /*02b4*/ 	.short	0x0100
        /*02b6*/ 	.byte	0x05
	.zero		1


	//   ....[29]....
        /*02b8*/ 	.word	0x000009f0
        /*02bc*/ 	.word	0x000000ff
        /*02c0*/ 	.word	0x000000e8
        /*02c4*/ 	.short	0x0100
        /*02c6*/ 	.byte	0x05
	.zero		1


	//   ....[30]....
        /*02c8*/ 	.word	0x00000b30
        /*02cc*/ 	.word	0x000000ff
        /*02d0*/ 	.word	0x000000f0
        /*02d4*/ 	.short	0x0100
        /*02d6*/ 	.byte	0x05
	.zero		1


	//   ....[31]....
        /*02d8*/ 	.word	0x00000b40
        /*02dc*/ 	.word	0x000000ff
        /*02e0*/ 	.word	0x00000100
        /*02e4*/ 	.short	0x0100
        /*02e6*/ 	.byte	0x05
	.zero		1


	//   ....[32]....
        /*02e8*/ 	.word	0x00000b50
        /*02ec*/ 	.word	0x000000ff
        /*02f0*/ 	.word	0x000000f8
        /*02f4*/ 	.short	0x0100
        /*02f6*/ 	.byte	0x05
	.zero		1


	//   ....[33]....
        /*02f8*/ 	.word	0x00000b60
        /*02fc*/ 	.word	0x000000ff
        /*0300*/ 	.word	0x00000108
        /*0304*/ 	.short	0x0100
        /*0306*/ 	.byte	0x05
	.zero		1


	//   ....[34]....
        /*0308*/ 	.word	0x00000c90
        /*030c*/ 	.word	0x000000ff
        /*0310*/ 	.word	0x00000110
        /*0314*/ 	.short	0x0100
        /*0316*/ 	.byte	0x06
	.zero		1


	//   ....[35]....
        /*0318*/ 	.word	0x00000ca0
        /*031c*/ 	.word	0x000000ff
        /*0320*/ 	.word	0x00000130
        /*0324*/ 	.short	0x0100
        /*0326*/ 	.byte	0x06
	.zero		1


	//   ....[36]....
        /*0328*/ 	.word	0x00000cb0
        /*032c*/ 	.word	0x000000ff
        /*0330*/ 	.word	0x00000118
        /*0334*/ 	.short	0x0100
        /*0336*/ 	.byte	0x06
	.zero		1


	//   ....[37]....
        /*0338*/ 	.word	0x00000cc0
        /*033c*/ 	.word	0x000000ff
        /*0340*/ 	.word	0x00000138
        /*0344*/ 	.short	0x0100
        /*0346*/ 	.byte	0x06
	.zero		1


	//   ....[38]....
        /*0348*/ 	.word	0x00000cd0
        /*034c*/ 	.word	0x000000ff
        /*0350*/ 	.word	0x00000120
        /*0354*/ 	.short	0x0100
        /*0356*/ 	.byte	0x06
	.zero		1


	//   ....[39]....
        /*0358*/ 	.word	0x00000ce0
        /*035c*/ 	.word	0x000000ff
        /*0360*/ 	.word	0x00000140
        /*0364*/ 	.short	0x0100
        /*0366*/ 	.byte	0x06
	.zero		1


	//   ....[40]....
        /*0368*/ 	.word	0x00000cf0
        /*036c*/ 	.word	0x000000ff
        /*0370*/ 	.word	0x00000128
        /*0374*/ 	.short	0x0100
        /*0376*/ 	.byte	0x06
	.zero		1


	//   ....[41]....
        /*0378*/ 	.word	0x00000d00
        /*037c*/ 	.word	0x000000ff
        /*0380*/ 	.word	0x00000148
        /*0384*/ 	.short	0x0100
        /*0386*/ 	.byte	0x06
	.zero		1


	//   ....[42]....
        /*0388*/ 	.word	0x00000df0
        /*038c*/ 	.word	0x000000ff
        /*0390*/ 	.word	0x00000150
        /*0394*/ 	.short	0x0100
        /*0396*/ 	.byte	0x05
	.zero		1


	//   ....[43]....
        /*0398*/ 	.word	0x00000e00
        /*039c*/ 	.word	0x000000ff
        /*03a0*/ 	.word	0x00000160
        /*03a4*/ 	.short	0x0100
        /*03a6*/ 	.byte	0x05
	.zero		1


	//   ....[44]....
        /*03a8*/ 	.word	0x00000e10
        /*03ac*/ 	.word	0x000000ff
        /*03b0*/ 	.word	0x00000158
        /*03b4*/ 	.short	0x0100
        /*03b6*/ 	.byte	0x05
	.zero		1


	//   ....[45]....
        /*03b8*/ 	.word	0x00000e20
        /*03bc*/ 	.word	0x000000ff
        /*03c0*/ 	.word	0x00000168
        /*03c4*/ 	.short	0x0100
        /*03c6*/ 	.byte	0x05
	.zero		1


	//   ....[46]....
        /*03c8*/ 	.word	0x00001c40
        /*03cc*/ 	.word	0x00000000
        /*03d0*/ 	.word	0x00000160
        /*03d4*/ 	.short	0x010a
        /*03d6*/ 	.byte	0xff
	.zero		1


	//   ....[47]....
        /*03d8*/ 	.word	0x00001c70
        /*03dc*/ 	.word	0x00000000
        /*03e0*/ 	.word	0x00000150
        /*03e4*/ 	.short	0x0101
        /*03e6*/ 	.byte	0xff
	.zero		1


	//   ....[48]....
        /*03e8*/ 	.word	0x00001d50
        /*03ec*/ 	.word	0x000000ff
        /*03f0*/ 	.word	0x00000068
        /*03f4*/ 	.short	0x010a
        /*03f6*/ 	.byte	0x04
	.zero		1


	//   ....[49]....
        /*03f8*/ 	.word	0x00001dd0
        /*03fc*/ 	.word	0x000000ff
        /*0400*/ 	.word	0x00000068
        /*0404*/ 	.short	0x010a
        /*0406*/ 	.byte	0x21
	.zero		1


	//   ....[50]....
        /*0408*/ 	.word	0x00001f60
        /*040c*/ 	.word	0x000000ff
        /*0410*/ 	.word	0x00000068
        /*0414*/ 	.short	0x010a
        /*0416*/ 	.byte	0x05
	.zero		1


	//   ....[51]....
        /*0418*/ 	.word	0x000020a0
        /*041c*/ 	.word	0x000000ff
        /*0420*/ 	.word	0x000000e8
        /*0424*/ 	.short	0x0101
        /*0426*/ 	.byte	0x1a
	.zero		1


	//   ....[52]....
        /*0428*/ 	.word	0x000020c0
        /*042c*/ 	.word	0x000000ff
        /*0430*/ 	.word	0x00000068
        /*0434*/ 	.short	0x010a
        /*0436*/ 	.byte	0x04
	.zero		1


	//   ....[53]....
        /*0438*/ 	.word	0x00002140
        /*043c*/ 	.word	0x000000ff
        /*0440*/ 	.word	0x00000068
        /*0444*/ 	.short	0x010a
        /*0446*/ 	.byte	0x11
	.zero		1


	//   ....[54]....
        /*0448*/ 	.word	0x000022d0
        /*044c*/ 	.word	0x000000ff
        /*0450*/ 	.word	0x00000068
        /*0454*/ 	.short	0x010a
        /*0456*/ 	.byte	0x04
	.zero		1


	//   ....[55]....
        /*0458*/ 	.word	0x00002440
        /*045c*/ 	.word	0x00000003
        /*0460*/ 	.word	0x000000f0
        /*0464*/ 	.short	0x010a
        /*0466*/ 	.byte	0xff
	.zero		1


	//   ....[56]....
        /*0468*/ 	.word	0x00002590
        /*046c*/ 	.word	0x00000000
        /*0470*/ 	.word	0x00000000
        /*0474*/ 	.short	0x0101
        /*0476*/ 	.byte	0xff
	.zero		1


	//   ....[57]....
        /*0478*/ 	.word	0x00002ab0
        /*047c*/ 	.word	0x000000ff
        /*0480*/ 	.word	0x00000000
        /*0484*/ 	.short	0x010a
        /*0486*/ 	.byte	0x04
	.zero		1


	//   ....[58]....
        /*0488*/ 	.word	0x00002b40
        /*048c*/ 	.word	0x000000ff
        /*0490*/ 	.word	0x00000000
        /*0494*/ 	.short	0x010a
        /*0496*/ 	.byte	0x04
	.zero		1


	//   ....[59]....
        /*0498*/ 	.word	0x00002bd0
        /*049c*/ 	.word	0x000000ff
        /*04a0*/ 	.word	0x00000000
        /*04a4*/ 	.short	0x010a
        /*04a6*/ 	.byte	0x04
	.zero		1


	//   ....[60]....
        /*04a8*/ 	.word	0x00002c60
        /*04ac*/ 	.word	0x000000ff
        /*04b0*/ 	.word	0x00000000
        /*04b4*/ 	.short	0x010a
        /*04b6*/ 	.byte	0x04
	.zero		1


	//   ....[61]....
        /*04b8*/ 	.word	0x00002cf0
        /*04bc*/ 	.word	0x000000ff
        /*04c0*/ 	.word	0x00000000
        /*04c4*/ 	.short	0x010a
        /*04c6*/ 	.byte	0x04
	.zero		1


	//   ....[62]....
        /*04c8*/ 	.word	0x00002d80
        /*04cc*/ 	.word	0x000000ff
        /*04d0*/ 	.word	0x00000000
        /*04d4*/ 	.short	0x010a
        /*04d6*/ 	.byte	0x04
	.zero		1


	//   ....[63]....
        /*04d8*/ 	.word	0x00002e10
        /*04dc*/ 	.word	0x000000ff
        /*04e0*/ 	.word	0x00000000
        /*04e4*/ 	.short	0x010a
        /*04e6*/ 	.byte	0x04
	.zero		1


	//   ....[64]....
        /*04e8*/ 	.word	0x00002ea0
        /*04ec*/ 	.word	0x000000ff
        /*04f0*/ 	.word	0x00000000
        /*04f4*/ 	.short	0x010a
        /*04f6*/ 	.byte	0x04
	.zero		1


	//   ....[65]....
        /*04f8*/ 	.word	0x00002f30
        /*04fc*/ 	.word	0x000000ff
        /*0500*/ 	.word	0x00000000
        /*0504*/ 	.short	0x010a
        /*0506*/ 	.byte	0x04
	.zero		1


	//   ....[66]....
        /*0508*/ 	.word	0x00002fc0
        /*050c*/ 	.word	0x000000ff
        /*0510*/ 	.word	0x00000000
        /*0514*/ 	.short	0x010a
        /*0516*/ 	.byte	0x04
	.zero		1


	//   ....[67]....
        /*0518*/ 	.word	0x00003050
        /*051c*/ 	.word	0x000000ff
        /*0520*/ 	.word	0x00000000
        /*0524*/ 	.short	0x010a
        /*0526*/ 	.byte	0x04
	.zero		1


	//   ....[68]....
        /*0528*/ 	.word	0x000030e0
        /*052c*/ 	.word	0x000000ff
        /*0530*/ 	.word	0x00000000
        /*0534*/ 	.short	0x010a
        /*0536*/ 	.byte	0x04
	.zero		1


	//   ....[69]....
        /*0538*/ 	.word	0x00003180
        /*053c*/ 	.word	0x00000000
        /*0540*/ 	.word	0x00000000
        /*0544*/ 	.short	0x010a
        /*0546*/ 	.byte	0xff
	.zero		1


	//   ....[70]....
        /*0548*/ 	.word	0x000032a0
        /*054c*/ 	.word	0x00000002
        /*0550*/ 	.word	0x00000150
        /*0554*/ 	.short	0x010a
        /*0556*/ 	.byte	0xff
	.zero		1


	//   ....[71]....
        /*0558*/ 	.word	0x00003310
        /*055c*/ 	.word	0x00000002
        /*0560*/ 	.word	0x00000000
        /*0564*/ 	.short	0x0101
        /*0566*/ 	.byte	0xff
	.zero		1


	//   ....[72]....
        /*0568*/ 	.word	0x00003330
        /*056c*/ 	.word	0x000000ff
        /*0570*/ 	.word	0x00000100
        /*0574*/ 	.short	0x010a
        /*0576*/ 	.byte	0x05
	.zero		1


	//   ....[73]....
        /*0578*/ 	.word	0x00003450
        /*057c*/ 	.word	0x00000002
        /*0580*/ 	.word	0x000000f0
        /*0584*/ 	.short	0x010a
        /*0586*/ 	.byte	0xff
	.zero		1


	//   ....[74]....
        /*0588*/ 	.word	0x00003550
        /*058c*/ 	.word	0x00000002
        /*0590*/ 	.word	0x00000000
        /*0594*/ 	.short	0x0101
        /*0596*/ 	.byte	0xff
	.zero		1


	//   ....[75]....
        /*0598*/ 	.word	0x000035e0
        /*059c*/ 	.word	0x000000ff
        /*05a0*/ 	.word	0x00000100
        /*05a4*/ 	.short	0x0106
        /*05a6*/ 	.byte	0x05
	.zero		1


	//   ....[76]....
        /*05a8*/ 	.word	0x00003600
        /*05ac*/ 	.word	0x000000ff
        /*05b0*/ 	.word	0x00000100
        /*05b4*/ 	.short	0x010a
        /*05b6*/ 	.byte	0x05
	.zero		1


	//   ....[77]....
        /*05b8*/ 	.word	0x00003690
        /*05bc*/ 	.word	0x000000ff
        /*05c0*/ 	.word	0x00000100
        /*05c4*/ 	.short	0x0106
        /*05c6*/ 	.byte	0x04
	.zero		1


	//   ....[78]....
        /*05c8*/ 	.word	0x000036d0
        /*05cc*/ 	.word	0x00000000
        /*05d0*/ 	.word	0x00000100
        /*05d4*/ 	.short	0x010a
        /*05d6*/ 	.byte	0xff
	.zero		1


	//   ....[79]....
        /*05d8*/ 	.word	0x00003c20
        /*05dc*/ 	.word	0x00000000
        /*05e0*/ 	.word	0x000000f0
        /*05e4*/ 	.short	0x010a
        /*05e6*/ 	.byte	0xff
	.zero		1


	//   ....[80]....
        /*05e8*/ 	.word	0x00003d20
        /*05ec*/ 	.word	0x00000003
        /*05f0*/ 	.word	0x00000000
        /*05f4*/ 	.short	0x0101
        /*05f6*/ 	.byte	0xff
	.zero		1


	//   ....[81]....
        /*05f8*/ 	.word	0x00003d30
        /*05fc*/ 	.word	0x000000ff
        /*0600*/ 	.word	0x00000000
        /*0604*/ 	.short	0x010a
        /*0606*/ 	.byte	0x06
	.zero		1


	//   ....[82]....
        /*0608*/ 	.word	0x00003db0
        /*060c*/ 	.word	0x000000ff
        /*0610*/ 	.word	0x00000130
        /*0614*/ 	.short	0x010a
        /*0616*/ 	.byte	0x07
	.zero		1


	//   ....[83]....
        /*0618*/ 	.word	0x00003e90
        /*061c*/ 	.word	0x000000ff
        /*0620*/ 	.word	0x00000000
        /*0624*/ 	.short	0x010a
        /*0626*/ 	.byte	0x06
	.zero		1


	//   ....[84]....
        /*0628*/ 	.word	0x00003fc0
        /*062c*/ 	.word	0x000000ff
        /*0630*/ 	.word	0x00000000
        /*0634*/ 	.short	0x010a
        /*0636*/ 	.byte	0x1a
	.zero		1


	//   ....[85]....
        /*0638*/ 	.word	0x00004260
        /*063c*/ 	.word	0x000000ff
        /*0640*/ 	.word	0x00000000
        /*0644*/ 	.short	0x010a
        /*0646*/ 	.byte	0x06
	.zero		1


	//   ....[86]....
        /*0648*/ 	.word	0x000042f0
        /*064c*/ 	.word	0x000000ff
        /*0650*/ 	.word	0x00000000
        /*0654*/ 	.short	0x010a
        /*0656*/ 	.byte	0x06
	.zero		1


	//   ....[87]....
        /*0658*/ 	.word	0x00004380
        /*065c*/ 	.word	0x000000ff
        /*0660*/ 	.word	0x00000000
        /*0664*/ 	.short	0x010a
        /*0666*/ 	.byte	0x06
	.zero		1


	//   ....[88]....
        /*0668*/ 	.word	0x00004410
        /*066c*/ 	.word	0x000000ff
        /*0670*/ 	.word	0x00000000
        /*0674*/ 	.short	0x010a
        /*0676*/ 	.byte	0x07
	.zero		1


	//   ....[89]....
        /*0678*/ 	.word	0x000048a0
        /*067c*/ 	.word	0x00000007
        /*0680*/ 	.word	0x000000f0
        /*0684*/ 	.short	0x010a
        /*0686*/ 	.byte	0xff
	.zero		1


	//   ....[90]....
        /*0688*/ 	.word	0x00004a10
        /*068c*/ 	.word	0x00000000
        /*0690*/ 	.word	0x00000000
        /*0694*/ 	.short	0x0101
        /*0696*/ 	.byte	0xff
	.zero		1


	//   ....[91]....
        /*0698*/ 	.word	0x00004e20
        /*069c*/ 	.word	0x000000ff
        /*06a0*/ 	.word	0x000000e8
        /*06a4*/ 	.short	0x010a
        /*06a6*/ 	.byte	0x13
	.zero		1


	//   ....[92]....
        /*06a8*/ 	.word	0x00004f90
        /*06ac*/ 	.word	0x000000ff
        /*06b0*/ 	.word	0x000000d8
        /*06b4*/ 	.short	0x010a
        /*06b6*/ 	.byte	0x13
	.zero		1


	//   ....[93]....
        /*06b8*/ 	.word	0x000051a0
        /*06bc*/ 	.word	0x000000ff
        /*06c0*/ 	.word	0x000000d0
        /*06c4*/ 	.short	0x010b
        /*06c6*/ 	.byte	0x13
	.zero		1


	//   ....[94]....
        /*06c8*/ 	.word	0x000051b0
        /*06cc*/ 	.word	0x000000ff
        /*06d0*/ 	.word	0x00000000
        /*06d4*/ 	.short	0x0101
        /*06d6*/ 	.byte	0x36
	.zero		1


	//   ....[95]....
        /*06d8*/ 	.word	0x000051f0
        /*06dc*/ 	.word	0x00000000
        /*06e0*/ 	.word	0x000000d8
        /*06e4*/ 	.short	0x010a
        /*06e6*/ 	.byte	0xff
	.zero		1


	//   ....[96]....
        /*06e8*/ 	.word	0x00005530
        /*06ec*/ 	.word	0x00000003
        /*06f0*/ 	.word	0x000000f0
        /*06f4*/ 	.short	0x010a
        /*06f6*/ 	.byte	0xff
	.zero		1


	//   ....[97]....
        /*06f8*/ 	.word	0x000056b0
        /*06fc*/ 	.word	0x00000000
        /*0700*/ 	.word	0x00000000
        /*0704*/ 	.short	0x0101
        /*0706*/ 	.byte	0xff
	.zero		1


	//   ....[98]....
        /*0708*/ 	.word	0x00006060
        /*070c*/ 	.word	0x000000ff
        /*0710*/ 	.word	0x000000d0
        /*0714*/ 	.short	0x010a
        /*0716*/ 	.byte	0x39
	.zero		1


	//   ....[99]....
        /*0718*/ 	.word	0x00006070
        /*071c*/ 	.word	0x00000016
        /*0720*/ 	.word	0x00000110
        /*0724*/ 	.short	0x010a
        /*0726*/ 	.byte	0xff
	.zero		1


	//   ....[100]....
        /*0728*/ 	.word	0x00006220
        /*072c*/ 	.word	0x000000ff
        /*0730*/ 	.word	0x000000d0
        /*0734*/ 	.short	0x010a
        /*0736*/ 	.byte	0x39
	.zero		1


	//   ....[101]....
        /*0738*/ 	.word	0x00006300
        /*073c*/ 	.word	0x000000ff
        /*0740*/ 	.word	0x00000000
        /*0744*/ 	.short	0x0101
        /*0746*/ 	.byte	0x04
	.zero		1


	//   ....[102]....
        /*0748*/ 	.word	0x00006360
        /*074c*/ 	.word	0x00000016
        /*0750*/ 	.word	0x00000110
        /*0754*/ 	.short	0x010a
        /*0756*/ 	.byte	0xff
	.zero		1


	//   ....[103]....
        /*0758*/ 	.word	0x000066d0
        /*075c*/ 	.word	0x000000ff
        /*0760*/ 	.word	0x00000000
        /*0764*/ 	.short	0x0101
        /*0766*/ 	.byte	0x05
	.zero		1


	//   ....[104]....
        /*0768*/ 	.word	0x00006fb0
        /*076c*/ 	.word	0x00000000
        /*0770*/ 	.word	0x00000160
        /*0774*/ 	.short	0x010a
        /*0776*/ 	.byte	0xff
	.zero		1


	//   ....[105]....
        /*0778*/ 	.word	0x00007010
        /*077c*/ 	.word	0x00000000
        /*0780*/ 	.word	0x00000068
        /*0784*/ 	.short	0x010a
        /*0786*/ 	.byte	0xff
	.zero		1


	//   ....[106]....
        /*0788*/ 	.word	0x00007070
        /*078c*/ 	.word	0x00000000
        /*0790*/ 	.word	0x00000068
        /*0794*/ 	.short	0x010a
        /*0796*/ 	.byte	0xff
	.zero		1


	//   ....[107]....
        /*0798*/ 	.word	0x000070c0
        /*079c*/ 	.word	0x00000003
        /*07a0*/ 	.word	0x000000f0
        /*07a4*/ 	.short	0x010a
        /*07a6*/ 	.byte	0xff
	.zero		1


	//   ....[108]....
        /*07a8*/ 	.word	0x00007120
        /*07ac*/ 	.word	0x00000000
        /*07b0*/ 	.word	0x00000000
        /*07b4*/ 	.short	0x010a
        /*07b6*/ 	.byte	0xff
	.zero		1


	//   ....[109]....
        /*07b8*/ 	.word	0x00007180
        /*07bc*/ 	.word	0x00000000
        /*07c0*/ 	.word	0x00000000
        /*07c4*/ 	.short	0x010a
        /*07c6*/ 	.byte	0xff
	.zero		1


	//   ....[110]....
        /*07c8*/ 	.word	0x000071e0
        /*07cc*/ 	.word	0x00000000
        /*07d0*/ 	.word	0x00000000
        /*07d4*/ 	.short	0x010a
        /*07d6*/ 	.byte	0xff
	.zero		1


	//   ....[111]....
        /*07d8*/ 	.word	0x00007240
        /*07dc*/ 	.word	0x00000000
        /*07e0*/ 	.word	0x00000000
        /*07e4*/ 	.short	0x010a
        /*07e6*/ 	.byte	0xff
	.zero		1


	//   ....[112]....
        /*07e8*/ 	.word	0x000072a0
        /*07ec*/ 	.word	0x00000000
        /*07f0*/ 	.word	0x00000000
        /*07f4*/ 	.short	0x010a
        /*07f6*/ 	.byte	0xff
	.zero		1


	//   ....[113]....
        /*07f8*/ 	.word	0x00007300
        /*07fc*/ 	.word	0x00000000
        /*0800*/ 	.word	0x00000000
        /*0804*/ 	.short	0x010a
        /*0806*/ 	.byte	0xff
	.zero		1


	//   ....[114]....
        /*0808*/ 	.word	0x00007360
        /*080c*/ 	.word	0x00000000
        /*0810*/ 	.word	0x00000000
        /*0814*/ 	.short	0x010a
        /*0816*/ 	.byte	0xff
	.zero		1


	//   ....[115]....
        /*0818*/ 	.word	0x000073c0
        /*081c*/ 	.word	0x00000000
        /*0820*/ 	.word	0x00000000
        /*0824*/ 	.short	0x010a
        /*0826*/ 	.byte	0xff
	.zero		1


	//   ....[116]....
        /*0828*/ 	.word	0x00007420
        /*082c*/ 	.word	0x00000000
        /*0830*/ 	.word	0x00000000
        /*0834*/ 	.short	0x010a
        /*0836*/ 	.byte	0xff
	.zero		1


	//   ....[117]....
        /*0838*/ 	.word	0x00007480
        /*083c*/ 	.word	0x00000000
        /*0840*/ 	.word	0x00000000
        /*0844*/ 	.short	0x010a
        /*0846*/ 	.byte	0xff
	.zero		1


	//   ....[118]....
        /*0848*/ 	.word	0x000074e0
        /*084c*/ 	.word	0x00000000
        /*0850*/ 	.word	0x00000000
        /*0854*/ 	.short	0x010a
        /*0856*/ 	.byte	0xff
	.zero		1


	//   ....[119]....
        /*0858*/ 	.word	0x00007540
        /*085c*/ 	.word	0x00000000
        /*0860*/ 	.word	0x00000000
        /*0864*/ 	.short	0x010a
        /*0866*/ 	.byte	0xff
	.zero		1


	//   ....[120]....
        /*0868*/ 	.word	0x00007590
        /*086c*/ 	.word	0x00000002
        /*0870*/ 	.word	0x00000150
        /*0874*/ 	.short	0x010a
        /*0876*/ 	.byte	0xff
	.zero		1


	//   ....[121]....
        /*0878*/ 	.word	0x000075f0
        /*087c*/ 	.word	0x00000002
        /*0880*/ 	.word	0x00000100
        /*0884*/ 	.short	0x010a
        /*0886*/ 	.byte	0xff
	.zero		1


	//   ....[122]....
        /*0888*/ 	.word	0x00007640
        /*088c*/ 	.word	0x00000002
        /*0890*/ 	.word	0x000000f0
        /*0894*/ 	.short	0x010a
        /*0896*/ 	.byte	0xff
	.zero		1


	//   ....[123]....
        /*0898*/ 	.word	0x000076a0
        /*089c*/ 	.word	0x00000000
        /*08a0*/ 	.word	0x00000100
        /*08a4*/ 	.short	0x010a
        /*08a6*/ 	.byte	0xff
	.zero		1


	//   ....[124]....
        /*08a8*/ 	.word	0x000076f0
        /*08ac*/ 	.word	0x00000000
        /*08b0*/ 	.word	0x000000f0
        /*08b4*/ 	.short	0x010a
        /*08b6*/ 	.byte	0xff
	.zero		1


	//   ....[125]....
        /*08b8*/ 	.word	0x00007750
        /*08bc*/ 	.word	0x00000002
        /*08c0*/ 	.word	0x00000130
        /*08c4*/ 	.short	0x010a
        /*08c6*/ 	.byte	0xff
	.zero		1


	//   ....[126]....
        /*08c8*/ 	.word	0x000077b0
        /*08cc*/ 	.word	0x00000000
        /*08d0*/ 	.word	0x00000000
        /*08d4*/ 	.short	0x010a
        /*08d6*/ 	.byte	0xff
	.zero		1


	//   ....[127]....
        /*08d8*/ 	.word	0x00007810
        /*08dc*/ 	.word	0x00000000
        /*08e0*/ 	.word	0x00000000
        /*08e4*/ 	.short	0x010a
        /*08e6*/ 	.byte	0xff
	.zero		1


	//   ....[128]....
        /*08e8*/ 	.word	0x00007870
        /*08ec*/ 	.word	0x00000000
        /*08f0*/ 	.word	0x00000000
        /*08f4*/ 	.short	0x010a
        /*08f6*/ 	.byte	0xff
	.zero		1


	//   ....[129]....
        /*08f8*/ 	.word	0x000078d0
        /*08fc*/ 	.word	0x00000000
        /*0900*/ 	.word	0x00000000
        /*0904*/ 	.short	0x010a
        /*0906*/ 	.byte	0xff
	.zero		1


	//   ....[130]....
        /*0908*/ 	.word	0x00007930
        /*090c*/ 	.word	0x00000000
        /*0910*/ 	.word	0x00000000
        /*0914*/ 	.short	0x010a
        /*0916*/ 	.byte	0xff
	.zero		1


	//   ....[131]....
        /*0918*/ 	.word	0x00007980
        /*091c*/ 	.word	0x00000007
        /*0920*/ 	.word	0x000000f0
        /*0924*/ 	.short	0x010a
        /*0926*/ 	.byte	0xff
	.zero		1


	//   ....[132]....
        /*0928*/ 	.word	0x000079e0
        /*092c*/ 	.word	0x00000000
        /*0930*/ 	.word	0x000000e8
        /*0934*/ 	.short	0x010a
        /*0936*/ 	.byte	0xff
	.zero		1


	//   ....[133]....
        /*0938*/ 	.word	0x00007a40
        /*093c*/ 	.word	0x00000000
        /*0940*/ 	.word	0x000000d8
        /*0944*/ 	.short	0x010a
        /*0946*/ 	.byte	0xff
	.zero		1


	//   ....[134]....
        /*0948*/ 	.word	0x00007a90
        /*094c*/ 	.word	0x00000003
        /*0950*/ 	.word	0x000000f0
        /*0954*/ 	.short	0x010a
        /*0956*/ 	.byte	0xff
	.zero		1


	//   ....[135]....
        /*0958*/ 	.word	0x00007af0
        /*095c*/ 	.word	0x00000000
        /*0960*/ 	.word	0x000000d0
        /*0964*/ 	.short	0x010a
        /*0966*/ 	.byte	0xff
	.zero		1


	//   ....[136]....
        /*0968*/ 	.word	0x00007b40
        /*096c*/ 	.word	0x00000016
        /*0970*/ 	.word	0x00000110
        /*0974*/ 	.short	0x010a
        /*0976*/ 	.byte	0xff
	.zero		1


	//----- nvinfo : EIATTR_NUM_MBARRIERS
	.align		4
.L_47:
        /*0978*/ 	.byte	0x03, 0x38
        /*097a*/ 	.short	0x002e


	//----- nvinfo : EIATTR_EXIT_INSTR_OFFSETS
	.align		4
        /*097c*/ 	.byte	0x04, 0x1c
        /*097e*/ 	.short	(.L_49 - .L_48)


	//   ....[0]....
.L_48:
        /*0980*/ 	.word	0x000031b0


	//   ....[1]....
        /*0984*/ 	.word	0x000036a0


	//   ....[2]....
        /*0988*/ 	.word	0x00003700


	//   ....[3]....
        /*098c*/ 	.word	0x00004670


	//   ....[4]....
        /*0990*/ 	.word	0x00005220


	//   ....[5]....
        /*0994*/ 	.word	0x00005260


	//   ....[6]....
        /*0998*/ 	.word	0x00006fa0


	//----- nvinfo : EIATTR_MAX_THREADS
	.align		4
.L_49:
        /*099c*/ 	.byte	0x04, 0x05
        /*099e*/ 	.short	(.L_51 - .L_50)
.L_50:
        /*09a0*/ 	.word	0x00000100
        /*09a4*/ 	.word	0x00000001
        /*09a8*/ 	.word	0x00000001


	//----- nvinfo : EIATTR_CRS_STACK_SIZE
	.align		4
.L_51:
        /*09ac*/ 	.byte	0x04, 0x1e
        /*09ae*/ 	.short	(.L_53 - .L_52)
.L_52:
        /*09b0*/ 	.word	0x00000000


	//----- nvinfo : EIATTR_CBANK_PARAM_SIZE
	.align		4
.L_53:
        /*09b4*/ 	.byte	0x03, 0x19
        /*09b6*/ 	.short	0x0800


	//----- nvinfo : EIATTR_PARAM_CBANK
	.align		4
        /*09b8*/ 	.byte	0x04, 0x0a
        /*09ba*/ 	.short	(.L_55 - .L_54)
	.align		4
.L_54:
        /*09bc*/ 	.word	index@(.nv.constant0._ZN7cutlass13device_kernelINS_4gemm6kernel13GemmUniversalIN4cute5tupleIJiiiiEEENS1_10collective13CollectiveMmaINS1_35MainloopSm100TmaUmmaWarpSpecializedILi13ELi2ELi4ENS5_IJNS4_1CILi4EEESB_NSA_ILi1EEEEEEEENS5_IJNSA_ILi64EEESF_NSA_ILi128EEEEEENS_12float_e4m3_tENS5_IJlSC_lEEESI_SJ_NS4_8TiledMMAINS4_8MMA_AtomIJNS4_10MMA_TraitsINS4_19SM100_MMA_F8F6F4_SSEJSI_SI_fSF_SF_NS4_17integral_constantINS4_4UMMA5MajorELSQ_0EEESR_NSO_INSP_7ScaleInELSS_0EEEST_EEEEEENS4_6LayoutINS5_IJSC_SC_SC_EEENS5_IJNSA_ILi0EEESY_SY_EEEEENS5_IJNS4_10UnderscoreES11_S11_EEEEENS4_23SM90_TMA_LOAD_MULTICASTENS4_14ComposedLayoutINS4_7SwizzleILi3ELi4ELi3EEENS4_18smem_ptr_flag_bitsILi8EEENSW_INS5_IJNSA_ILi8EEESG_EEENS5_IJSG_SC_EEEEEEEvNS4_8identityES14_S1E_vS1F_EENS_8epilogue10collective18CollectiveEpilogueINS1H_23Sm100TmaWarpSpecializedILi1ELi1ELi32ELb0ELb0EEEJSH_NS5_IJNSW_ISF_SC_EES1M_EEESI_SJ_SI_SJ_NS1H_6fusion15FusionCallbacksIS1L_NS1O_17LinearCombinationISI_fSI_fLNS_15FloatRoundStyleE2EEESH_S1N_JEEENS4_5SM1004TMEM4LOAD26SM100_TMEM_LOAD_16dp32b32xENS4_13SM90_TMA_LOADENS15_INS16_ILi2ELi4ELi3EEES19_NSW_INS5_IJS1A_SF_EEENS5_IJSF_SC_EEEEEEENS4_39AutoVectorizingCopyWithAssumedAlignmentILi128EEENS4_14SM90_TMA_STOREES23_S25_S25_EEEvvEEEEvNT_6ParamsE)
        /*09c0*/ 	.short	0x0380
        /*09c2*/ 	.short	0x0800


	//----- nvinfo : EIATTR_SW_WAR
	.align		4
.L_55:
        /*09c4*/ 	.byte	0x04, 0x36
        /*09c6*/ 	.short	(.L_57 - .L_56)
.L_56:
        /*09c8*/ 	.word	0x00000008
.L_57:


//--------------------- .nv.callgraph             --------------------------
	.section	.nv.callgraph,"",@"SHT_CUDA_CALLGRAPH"
	.align	4
	.sectionentsize	8
	.align		4
        /*0000*/ 	.word	0x00000000
	.align		4
        /*0004*/ 	.word	0xffffffff
	.align		4
        /*0008*/ 	.word	index@(_ZN7cutlass13device_kernelINS_4gemm6kernel13GemmUniversalIN4cute5tupleIJiiiiEEENS1_10collective13CollectiveMmaINS1_35MainloopSm100TmaUmmaWarpSpecializedILi13ELi2ELi4ENS5_IJNS4_1CILi4EEESB_NSA_ILi1EEEEEEEENS5_IJNSA_ILi64EEESF_NSA_ILi128EEEEEENS_12float_e4m3_tENS5_IJlSC_lEEESI_SJ_NS4_8TiledMMAINS4_8MMA_AtomIJNS4_10MMA_TraitsINS4_19SM100_MMA_F8F6F4_SSEJSI_SI_fSF_SF_NS4_17integral_constantINS4_4UMMA5MajorELSQ_0EEESR_NSO_INSP_7ScaleInELSS_0EEEST_EEEEEENS4_6LayoutINS5_IJSC_SC_SC_EEENS5_IJNSA_ILi0EEESY_SY_EEEEENS5_IJNS4_10UnderscoreES11_S11_EEEEENS4_23SM90_TMA_LOAD_MULTICASTENS4_14ComposedLayoutINS4_7SwizzleILi3ELi4ELi3EEENS4_18smem_ptr_flag_bitsILi8EEENSW_INS5_IJNSA_ILi8EEESG_EEENS5_IJSG_SC_EEEEEEEvNS4_8identityES14_S1E_vS1F_EENS_8epilogue10collective18CollectiveEpilogueINS1H_23Sm100TmaWarpSpecializedILi1ELi1ELi32ELb0ELb0EEEJSH_NS5_IJNSW_ISF_SC_EES1M_EEESI_SJ_SI_SJ_NS1H_6fusion15FusionCallbacksIS1L_NS1O_17LinearCombinationISI_fSI_fLNS_15FloatRoundStyleE2EEESH_S1N_JEEENS4_5SM1004TMEM4LOAD26SM100_TMEM_LOAD_16dp32b32xENS4_13SM90_TMA_LOADENS15_INS16_ILi2ELi4ELi3EEES19_NSW_INS5_IJS1A_SF_EEENS5_IJSF_SC_EEEEEEENS4_39AutoVectorizingCopyWithAssumedAlignmentILi128EEENS4_14SM90_TMA_STOREES23_S25_S25_EEEvvEEEEvNT_6ParamsE)
	.align		4
        /*000c*/ 	.word	index@(__assertfail)
	.align		4
        /*0010*/ 	.word	0x00000000
	.align		4
        /*0014*/ 	.word	0xfffffffe
	.align		4
        /*0018*/ 	.word	0x00000000
	.align		4
        /*001c*/ 	.word	0xfffffffd
	.align		4
        /*0020*/ 	.word	0x00000000
	.align		4
        /*0024*/ 	.word	0xfffffffc


//--------------------- .nv.constant4             --------------------------
	.section	.nv.constant4,"a",@progbits
	.align	8
	.align		8
.nv.constant4:
        /*0000*/ 	.dword	__assertfail
	.align		8
        /*0008*/ 	.dword	__unnamed_1
	.align		8
        /*0010*/ 	.dword	__unnamed_2
	.align		8
        /*0018*/ 	.dword	_ZN40_INTERNAL_69e64a01_4_k_cu_eff8564c_322414cuda3std3__45__cpo5beginE
	.align		8
        /*0020*/ 	.dword	_ZN40_INTERNAL_69e64a01_4_k_cu_eff8564c_322414cuda3std3__45__cpo3endE
	.align		8
        /*0028*/ 	.dword	_ZN40_INTERNAL_69e64a01_4_k_cu_eff8564c_322414cuda3std3__45__cpo6cbeginE
	.align		8
        /*0030*/ 	.dword	_ZN40_INTERNAL_69e64a01_4_k_cu_eff8564c_322414cuda3std3__45__cpo4cendE
	.align		8
        /*0038*/ 	.dword	_ZN40_INTERNAL_69e64a01_4_k_cu_eff8564c_322414cuda3std3__442_GLOBAL__N__69e64a01_4_k_cu_eff8564c_322416ignoreE
	.align		8
        /*0040*/ 	.dword	_ZN40_INTERNAL_69e64a01_4_k_cu_eff8564c_322414cuda3std3__419piecewise_constructE
	.align		8
        /*0048*/ 	.dword	_ZN40_INTERNAL_69e64a01_4_k_cu_eff8564c_322414cuda3std3__48in_placeE
	.align		8
        /*0050*/ 	.dword	_ZN40_INTERNAL_69e64a01_4_k_cu_eff8564c_322414cuda3std6ranges3__45__cpo4swapE
	.align		8
        /*0058*/ 	.dword	_ZN40_INTERNAL_69e64a01_4_k_cu_eff8564c_322414cuda3std6ranges3__45__cpo9iter_moveE
	.align		8
        /*0060*/ 	.dword	_ZN40_INTERNAL_69e64a01_4_k_cu_eff8564c_322414cute7productE
	.align		8
        /*0068*/ 	.dword	_ZN40_INTERNAL_69e64a01_4_k_cu_eff8564c_322414cute1_E
	.align		8
        /*0070*/ 	.dword	$str$25
	.align		8
        /*0078*/ 	.dword	$str$26
	.align		8
        /*0080*/ 	.dword	$str$27
	.align		8
        /*0088*/ 	.dword	$str$28


//--------------------- .text._ZN7cutlass13device_kernelINS_4gemm6kernel13GemmUniversalIN4cute5tupleIJiiiiEEENS1_10collective13CollectiveMmaINS1_35MainloopSm100TmaUmmaWarpSpecializedILi13ELi2ELi4ENS5_IJNS4_1CILi4EEESB_NSA_ILi1EEEEEEEENS5_IJNSA_ILi64EEESF_NSA_ILi128EEEEEENS_12float_e4m3_tENS5_IJlSC_lEEESI_SJ_NS4_8TiledMMAINS4_8MMA_AtomIJNS4_10MMA_TraitsINS4_19SM100_MMA_F8F6F4_SSEJSI_SI_fSF_SF_NS4_17integral_constantINS4_4UMMA5MajorELSQ_0EEESR_NSO_INSP_7ScaleInELSS_0EEEST_EEEEEENS4_6LayoutINS5_IJSC_SC_SC_EEENS5_IJNSA_ILi0EEESY_SY_EEEEENS5_IJNS4_10UnderscoreES11_S11_EEEEENS4_23SM90_TMA_LOAD_MULTICASTENS4_14ComposedLayoutINS4_7SwizzleILi3ELi4ELi3EEENS4_18smem_ptr_flag_bitsILi8EEENSW_INS5_IJNSA_ILi8EEESG_EEENS5_IJSG_SC_EEEEEEEvNS4_8identityES14_S1E_vS1F_EENS_8epilogue10collective18CollectiveEpilogueINS1H_23Sm100TmaWarpSpecializedILi1ELi1ELi32ELb0ELb0EEEJSH_NS5_IJNSW_ISF_SC_EES1M_EEESI_SJ_SI_SJ_NS1H_6fusion15FusionCallbacksIS1L_NS1O_17LinearCombinationISI_fSI_fLNS_15FloatRoundStyleE2EEESH_S1N_JEEENS4_5SM1004TMEM4LOAD26SM100_TMEM_LOAD_16dp32b32xENS4_13SM90_TMA_LOADENS15_INS16_ILi2ELi4ELi3EEES19_NSW_INS5_IJS1A_SF_EEENS5_IJSF_SC_EEEEEEENS4_39AutoVectorizingCopyWithAssumedAlignmentILi128EEENS4_14SM90_TMA_STOREES23_S25_S25_EEEvvEEEEvNT_6ParamsE --------------------------
	.section	.text._ZN7cutlass13device_kernelINS_4gemm6kernel13GemmUniversalIN4cute5tupleIJiiiiEEENS1_10collective13CollectiveMmaINS1_35MainloopSm100TmaUmmaWarpSpecializedILi13ELi2ELi4ENS5_IJNS4_1CILi4EEESB_NSA_ILi1EEEEEEEENS5_IJNSA_ILi64EEESF_NSA_ILi128EEEEEENS_12float_e4m3_tENS5_IJlSC_lEEESI_SJ_NS4_8TiledMMAINS4_8MMA_AtomIJNS4_10MMA_TraitsINS4_19SM100_MMA_F8F6F4_SSEJSI_SI_fSF_SF_NS4_17integral_constantINS4_4UMMA5MajorELSQ_0EEESR_NSO_INSP_7ScaleInELSS_0EEEST_EEEEEENS4_6LayoutINS5_IJSC_SC_SC_EEENS5_IJNSA_ILi0EEESY_SY_EEEEENS5_IJNS4_10UnderscoreES11_S11_EEEEENS4_23SM90_TMA_LOAD_MULTICASTENS4_14ComposedLayoutINS4_7SwizzleILi3ELi4ELi3EEENS4_18smem_ptr_flag_bitsILi8EEENSW_INS5_IJNSA_ILi8EEESG_EEENS5_IJSG_SC_EEEEEEEvNS4_8identityES14_S1E_vS1F_EENS_8epilogue10collective18CollectiveEpilogueINS1H_23Sm100TmaWarpSpecializedILi1ELi1ELi32ELb0ELb0EEEJSH_NS5_IJNSW_ISF_SC_EES1M_EEESI_SJ_SI_SJ_NS1H_6fusion15FusionCallbacksIS1L_NS1O_17LinearCombinationISI_fSI_fLNS_15FloatRoundStyleE2EEESH_S1N_JEEENS4_5SM1004TMEM4LOAD26SM100_TMEM_LOAD_16dp32b32xENS4_13SM90_TMA_LOADENS15_INS16_ILi2ELi4ELi3EEES19_NSW_INS5_IJS1A_SF_EEENS5_IJSF_SC_EEEEEEENS4_39AutoVectorizingCopyWithAssumedAlignmentILi128EEENS4_14SM90_TMA_STOREES23_S25_S25_EEEvvEEEEvNT_6ParamsE,"ax",@progbits
	.align	128
.text._ZN7cutlass13device_kernelINS_4gemm6kernel13GemmUniversalIN4cute5tupleIJiiiiEEENS1_10collective13CollectiveMmaINS1_35MainloopSm100TmaUmmaWarpSpecializedILi13ELi2ELi4ENS5_IJNS4_1CILi4EEESB_NSA_ILi1EEEEEEEENS5_IJNSA_ILi64EEESF_NSA_ILi128EEEEEENS_12float_e4m3_tENS5_IJlSC_lEEESI_SJ_NS4_8TiledMMAINS4_8MMA_AtomIJNS4_10MMA_TraitsINS4_19SM100_MMA_F8F6F4_SSEJSI_SI_fSF_SF_NS4_17integral_constantINS4_4UMMA5MajorELSQ_0EEESR_NSO_INSP_7ScaleInELSS_0EEEST_EEEEEENS4_6LayoutINS5_IJSC_SC_SC_EEENS5_IJNSA_ILi0EEESY_SY_EEEEENS5_IJNS4_10UnderscoreES11_S11_EEEEENS4_23SM90_TMA_LOAD_MULTICASTENS4_14ComposedLayoutINS4_7SwizzleILi3ELi4ELi3EEENS4_18smem_ptr_flag_bitsILi8EEENSW_INS5_IJNSA_ILi8EEESG_EEENS5_IJSG_SC_EEEEEEEvNS4_8identityES14_S1E_vS1F_EENS_8epilogue10collective18CollectiveEpilogueINS1H_23Sm100TmaWarpSpecializedILi1ELi1ELi32ELb0ELb0EEEJSH_NS5_IJNSW_ISF_SC_EES1M_EEESI_SJ_SI_SJ_NS1H_6fusion15FusionCallbacksIS1L_NS1O_17LinearCombinationISI_fSI_fLNS_15FloatRoundStyleE2EEESH_S1N_JEEENS4_5SM1004TMEM4LOAD26SM100_TMEM_LOAD_16dp32b32xENS4_13SM90_TMA_LOADENS15_INS16_ILi2ELi4ELi3EEES19_NSW_INS5_IJS1A_SF_EEENS5_IJSF_SC_EEEEEEENS4_39AutoVectorizingCopyWithAssumedAlignmentILi128EEENS4_14SM90_TMA_STOREES23_S25_S25_EEEvvEEEEvNT_6ParamsE:
        .type           _ZN7cutlass13device_kernelINS_4gemm6kernel13GemmUniversalIN4cute5tupleIJiiiiEEENS1_10collective13CollectiveMmaINS1_35MainloopSm100TmaUmmaWarpSpecializedILi13ELi2ELi4ENS5_IJNS4_1CILi4EEESB_NSA_ILi1EEEEEEEENS5_IJNSA_ILi64EEESF_NSA_ILi128EEEEEENS_12float_e4m3_tENS5_IJlSC_lEEESI_SJ_NS4_8TiledMMAINS4_8MMA_AtomIJNS4_10MMA_TraitsINS4_19SM100_MMA_F8F6F4_SSEJSI_SI_fSF_SF_NS4_17integral_constantINS4_4UMMA5MajorELSQ_0EEESR_NSO_INSP_7ScaleInELSS_0EEEST_EEEEEENS4_6LayoutINS5_IJSC_SC_SC_EEENS5_IJNSA_ILi0EEESY_SY_EEEEENS5_IJNS4_10UnderscoreES11_S11_EEEEENS4_23SM90_TMA_LOAD_MULTICASTENS4_14ComposedLayoutINS4_7SwizzleILi3ELi4ELi3EEENS4_18smem_ptr_flag_bitsILi8EEENSW_INS5_IJNSA_ILi8EEESG_EEENS5_IJSG_SC_EEEEEEEvNS4_8identityES14_S1E_vS1F_EENS_8epilogue10collective18CollectiveEpilogueINS1H_23Sm100TmaWarpSpecializedILi1ELi1ELi32ELb0ELb0EEEJSH_NS5_IJNSW_ISF_SC_EES1M_EEESI_SJ_SI_SJ_NS1H_6fusion15FusionCallbacksIS1L_NS1O_17LinearCombinationISI_fSI_fLNS_15FloatRoundStyleE2EEESH_S1N_JEEENS4_5SM1004TMEM4LOAD26SM100_TMEM_LOAD_16dp32b32xENS4_13SM90_TMA_LOADENS15_INS16_ILi2ELi4ELi3EEES19_NSW_INS5_IJS1A_SF_EEENS5_IJSF_SC_EEEEEEENS4_39AutoVectorizingCopyWithAssumedAlignmentILi128EEENS4_14SM90_TMA_STOREES23_S25_S25_EEEvvEEEEvNT_6ParamsE,@function
        .size           _ZN7cutlass13device_kernelINS_4gemm6kernel13GemmUniversalIN4cute5tupleIJiiiiEEENS1_10collective13CollectiveMmaINS1_35MainloopSm100TmaUmmaWarpSpecializedILi13ELi2ELi4ENS5_IJNS4_1CILi4EEESB_NSA_ILi1EEEEEEEENS5_IJNSA_ILi64EEESF_NSA_ILi128EEEEEENS_12float_e4m3_tENS5_IJlSC_lEEESI_SJ_NS4_8TiledMMAINS4_8MMA_AtomIJNS4_10MMA_TraitsINS4_19SM100_MMA_F8F6F4_SSEJSI_SI_fSF_SF_NS4_17integral_constantINS4_4UMMA5MajorELSQ_0EEESR_NSO_INSP_7ScaleInELSS_0EEEST_EEEEEENS4_6LayoutINS5_IJSC_SC_SC_EEENS5_IJNSA_ILi0EEESY_SY_EEEEENS5_IJNS4_10UnderscoreES11_S11_EEEEENS4_23SM90_TMA_LOAD_MULTICASTENS4_14ComposedLayoutINS4_7SwizzleILi3ELi4ELi3EEENS4_18smem_ptr_flag_bitsILi8EEENSW_INS5_IJNSA_ILi8EEESG_EEENS5_IJSG_SC_EEEEEEEvNS4_8identityES14_S1E_vS1F_EENS_8epilogue10collective18CollectiveEpilogueINS1H_23Sm100TmaWarpSpecializedILi1ELi1ELi32ELb0ELb0EEEJSH_NS5_IJNSW_ISF_SC_EES1M_EEESI_SJ_SI_SJ_NS1H_6fusion15FusionCallbacksIS1L_NS1O_17LinearCombinationISI_fSI_fLNS_15FloatRoundStyleE2EEESH_S1N_JEEENS4_5SM1004TMEM4LOAD26SM100_TMEM_LOAD_16dp32b32xENS4_13SM90_TMA_LOADENS15_INS16_ILi2ELi4ELi3EEES19_NSW_INS5_IJS1A_SF_EEENS5_IJSF_SC_EEEEEEENS4_39AutoVectorizingCopyWithAssumedAlignmentILi128EEENS4_14SM90_TMA_STOREES23_S25_S25_EEEvvEEEEvNT_6ParamsE,(.L_x_163 - _ZN7cutlass13device_kernelINS_4gemm6kernel13GemmUniversalIN4cute5tupleIJiiiiEEENS1_10collective13CollectiveMmaINS1_35MainloopSm100TmaUmmaWarpSpecializedILi13ELi2ELi4ENS5_IJNS4_1CILi4EEESB_NSA_ILi1EEEEEEEENS5_IJNSA_ILi64EEESF_NSA_ILi128EEEEEENS_12float_e4m3_tENS5_IJlSC_lEEESI_SJ_NS4_8TiledMMAINS4_8MMA_AtomIJNS4_10MMA_TraitsINS4_19SM100_MMA_F8F6F4_SSEJSI_SI_fSF_SF_NS4_17integral_constantINS4_4UMMA5MajorELSQ_0EEESR_NSO_INSP_7ScaleInELSS_0EEEST_EEEEEENS4_6LayoutINS5_IJSC_SC_SC_EEENS5_IJNSA_ILi0EEESY_SY_EEEEENS5_IJNS4_10UnderscoreES11_S11_EEEEENS4_23SM90_TMA_LOAD_MULTICASTENS4_14ComposedLayoutINS4_7SwizzleILi3ELi4ELi3EEENS4_18smem_ptr_flag_bitsILi8EEENSW_INS5_IJNSA_ILi8EEESG_EEENS5_IJSG_SC_EEEEEEEvNS4_8identityES14_S1E_vS1F_EENS_8epilogue10collective18CollectiveEpilogueINS1H_23Sm100TmaWarpSpecializedILi1ELi1ELi32ELb0ELb0EEEJSH_NS5_IJNSW_ISF_SC_EES1M_EEESI_SJ_SI_SJ_NS1H_6fusion15FusionCallbacksIS1L_NS1O_17LinearCombinationISI_fSI_fLNS_15FloatRoundStyleE2EEESH_S1N_JEEENS4_5SM1004TMEM4LOAD26SM100_TMEM_LOAD_16dp32b32xENS4_13SM90_TMA_LOADENS15_INS16_ILi2ELi4ELi3EEES19_NSW_INS5_IJS1A_SF_EEENS5_IJSF_SC_EEEEEEENS4_39AutoVectorizingCopyWithAssumedAlignmentILi128EEENS4_14SM90_TMA_STOREES23_S25_S25_EEEvvEEEEvNT_6ParamsE)
        .other          _ZN7cutlass13device_kernelINS_4gemm6kernel13GemmUniversalIN4cute5tupleIJiiiiEEENS1_10collective13CollectiveMmaINS1_35MainloopSm100TmaUmmaWarpSpecializedILi13ELi2ELi4ENS5_IJNS4_1CILi4EEESB_NSA_ILi1EEEEEEEENS5_IJNSA_ILi64EEESF_NSA_ILi128EEEEEENS_12float_e4m3_tENS5_IJlSC_lEEESI_SJ_NS4_8TiledMMAINS4_8MMA_AtomIJNS4_10MMA_TraitsINS4_19SM100_MMA_F8F6F4_SSEJSI_SI_fSF_SF_NS4_17integral_constantINS4_4UMMA5MajorELSQ_0EEESR_NSO_INSP_7ScaleInELSS_0EEEST_EEEEEENS4_6LayoutINS5_IJSC_SC_SC_EEENS5_IJNSA_ILi0EEESY_SY_EEEEENS5_IJNS4_10UnderscoreES11_S11_EEEEENS4_23SM90_TMA_LOAD_MULTICASTENS4_14ComposedLayoutINS4_7SwizzleILi3ELi4ELi3EEENS4_18smem_ptr_flag_bitsILi8EEENSW_INS5_IJNSA_ILi8EEESG_EEENS5_IJSG_SC_EEEEEEEvNS4_8identityES14_S1E_vS1F_EENS_8epilogue10collective18CollectiveEpilogueINS1H_23Sm100TmaWarpSpecializedILi1ELi1ELi32ELb0ELb0EEEJSH_NS5_IJNSW_ISF_SC_EES1M_EEESI_SJ_SI_SJ_NS1H_6fusion15FusionCallbacksIS1L_NS1O_17LinearCombinationISI_fSI_fLNS_15FloatRoundStyleE2EEESH_S1N_JEEENS4_5SM1004TMEM4LOAD26SM100_TMEM_LOAD_16dp32b32xENS4_13SM90_TMA_LOADENS15_INS16_ILi2ELi4ELi3EEES19_NSW_INS5_IJS1A_SF_EEENS5_IJSF_SC_EEEEEEENS4_39AutoVectorizingCopyWithAssumedAlignmentILi128EEENS4_14SM90_TMA_STOREES23_S25_S25_EEEvvEEEEvNT_6ParamsE,@"STO_CUDA_ENTRY STV_DEFAULT"
_ZN7cutlass13device_kernelINS_4gemm6kernel13GemmUniversalIN4cute5tupleIJiiiiEEENS1_10collective13CollectiveMmaINS1_35MainloopSm100TmaUmmaWarpSpecializedILi13ELi2ELi4ENS5_IJNS4_1CILi4EEESB_NSA_ILi1EEEEEEEENS5_IJNSA_ILi64EEESF_NSA_ILi128EEEEEENS_12float_e4m3_tENS5_IJlSC_lEEESI_SJ_NS4_8TiledMMAINS4_8MMA_AtomIJNS4_10MMA_TraitsINS4_19SM100_MMA_F8F6F4_SSEJSI_SI_fSF_SF_NS4_17integral_constantINS4_4UMMA5MajorELSQ_0EEESR_NSO_INSP_7ScaleInELSS_0EEEST_EEEEEENS4_6LayoutINS5_IJSC_SC_SC_EEENS5_IJNSA_ILi0EEESY_SY_EEEEENS5_IJNS4_10UnderscoreES11_S11_EEEEENS4_23SM90_TMA_LOAD_MULTICASTENS4_14ComposedLayoutINS4_7SwizzleILi3ELi4ELi3EEENS4_18smem_ptr_flag_bitsILi8EEENSW_INS5_IJNSA_ILi8EEESG_EEENS5_IJSG_SC_EEEEEEEvNS4_8identityES14_S1E_vS1F_EENS_8epilogue10collective18CollectiveEpilogueINS1H_23Sm100TmaWarpSpecializedILi1ELi1ELi32ELb0ELb0EEEJSH_NS5_IJNSW_ISF_SC_EES1M_EEESI_SJ_SI_SJ_NS1H_6fusion15FusionCallbacksIS1L_NS1O_17LinearCombinationISI_fSI_fLNS_15FloatRoundStyleE2EEESH_S1N_JEEENS4_5SM1004TMEM4LOAD26SM100_TMEM_LOAD_16dp32b32xENS4_13SM90_TMA_LOADENS15_INS16_ILi2ELi4ELi3EEES19_NSW_INS5_IJS1A_SF_EEENS5_IJSF_SC_EEEEEEENS4_39AutoVectorizingCopyWithAssumedAlignmentILi128EEENS4_14SM90_TMA_STOREES23_S25_S25_EEEvvEEEEvNT_6ParamsE:
[----:B------:R-:W1:Y:S01]  /*0000*/  LDC R1, c[0x0][0x37c] ;  /* 0x0000df00ff017b82 */ /* 0x000e620000000800 */
[----:B------:R-:W2:Y:S01]  /*0010*/  S2R R76, SR_TID.X ;  /* 0x00000000004c7919 */ /* 0x000ea20000002100 */
[----:B------:R-:W3:Y:S01]  /*0020*/  LDCU.64 UR6, c[0x0][0x890] ;  /* 0x00011200ff0677ac */ /* 0x000ee20008000a00 */
[----:B------:R-:W-:Y:S01]  /*0030*/  PRMT R79, RZ, 0x7610, R79 ;  /* 0x00007610ff4f7816 */ /* 0x000fe2000000004f */
[----:B------:R-:W4:Y:S01]  /*0040*/  LDCU.64 UR52, c[0x0][0x358] ;  /* 0x00006b00ff3477ac */ /* 0x000f220008000a00 */
[----:B------:R-:W-:Y:S02]  /*0050*/  ELECT P3, URZ, PT ;  /* 0x0000000000ff782f */ /* 0x000fe40003860000 */
[----:B---3--:R-:W-:-:S04]  /*0060*/  ISETP.NE.U32.AND P0, PT, RZ, UR6, PT ;  /* 0x00000006ff007c0c */ /* 0x008fc8000bf05070 */
[----:B------:R-:W-:Y:S02]  /*0070*/  ISETP.NE.AND.EX P1, PT, RZ, UR7, PT, P0 ;  /* 0x00000007ff007c0c */ /* 0x000fe4000bf25300 */
[----:B--2---:R-:W-:-:S05]  /*0080*/  SHF.R.U32.HI R80, RZ, 0x5, R76 ;  /* 0x00000005ff507819 */ /* 0x004fca000001164c */
[----:B------:R-:W2:Y:S02]  /*0090*/  SHFL.IDX PT, R0, R80, RZ, 0x1f ;  /* 0x00001fff50007589 */ /* 0x000ea400000e0000 */
[----:B--2---:R-:W-:-:S04]  /*00a0*/  R2UR UR10, R0 ;  /* 0x00000000000a72ca */ /* 0x004fc800000e0000 */
[----:B-1--4-:R-:W-:Y:S05]  /*00b0*/  @P1 BRA `(.L_x_0) ;  /* 0x00000000002c1947 */ /* 0x012fea0003800000 */
[----:B------:R-:W1:Y:S02]  /*00c0*/  LDCU.64 UR4, c[0x0][0x888] ;  /* 0x00011100ff0477ac */ /* 0x000e640008000a00 */
[----:B-1----:R-:W-:-:S04]  /*00d0*/  UISETP.NE.U32.AND UP0, UPT, UR4, URZ, UPT ;  /* 0x000000ff0400728c */ /* 0x002fc8000bf05070 */
[----:B------:R-:W-:-:S09]  /*00e0*/  UISETP.NE.AND.EX UP0, UPT, UR5, URZ, UPT, UP0 ;  /* 0x000000ff0500728c */ /* 0x000fd2000bf05300 */
[----:B------:R-:W-:Y:S05]  /*00f0*/  BRA.U !UP0, `(.L_x_1) ;  /* 0x0000000108107547 */ /* 0x000fea000b800000 */
[----:B------:R-:W1:Y:S02]  /*0100*/  LDC.64 R2, c[0x0][0x888] ;  /* 0x00022200ff027b82 */ /* 0x000e640000000a00 */
[----:B-1----:R1:W5:Y:S01]  /*0110*/  LDG.E R39, desc[UR52][R2.64] ;  /* 0x0000003402277981 */ /* 0x002362000c1e1900 */
[----:B------:R-:W-:Y:S01]  /*0120*/  HFMA2 R79, -RZ, RZ, 0, 5.9604644775390625e-08 ;  /* 0x00000001ff4f7431 */ /* 0x000fe200000001ff */
[----:B------:R-:W-:Y:S05]  /*0130*/  BRA `(.L_x_0) ;  /* 0x00000000000c7947 */ /* 0x000fea0003800000 */
.L_x_1:
[----:B------:R-:W1:Y:S01]  /*0140*/  LDCU UR4, c[0x0][0x880] ;  /* 0x00011000ff0477ac */ /* 0x000e620008000800 */
[----:B------:R-:W-:Y:S01]  /*0150*/  HFMA2 R79, -RZ, RZ, 0, 5.9604644775390625e-08 ;  /* 0x00000001ff4f7431 */ /* 0x000fe200000001ff */
[----:B-1----:R-:W-:-:S07]  /*0160*/  MOV R39, UR4 ;  /* 0x0000000400277c02 */ /* 0x002fce0008000f00 */
.L_x_0:
[----:B------:R-:W2:Y:S02]  /*0170*/  LDCU.64 UR4, c[0x0][0x8b0] ;  /* 0x00011600ff0477ac */ /* 0x000ea40008000a00 */
[----:B--2---:R-:W-:-:S04]  /*0180*/  UISETP.NE.U32.AND UP0, UPT, UR4, URZ, UPT ;  /* 0x000000ff0400728c */ /* 0x004fc8000bf05070 */
[----:B------:R-:W-:-:S09]  /*0190*/  UISETP.NE.AND.EX UP0, UPT, UR5, URZ, UPT, UP0 ;  /* 0x000000ff0500728c */ /* 0x000fd2000bf05300 */
[----:B------:R-:W-:Y:S05]  /*01a0*/  BRA.U UP0, `(.L_x_2) ;  /* 0x0000000100247547 */ /* 0x000fea000b800000 */
[----:B------:R-:W2:Y:S02]  /*01b0*/  LDCU.64 UR4, c[0x0][0x8a8] ;  /* 0x00011500ff0477ac */ /* 0x000ea40008000a00 */
[----:B--2---:R-:W-:-:S04]  /*01c0*/  UISETP.NE.U32.AND UP0, UPT, UR4, URZ, UPT ;  /* 0x000000ff0400728c */ /* 0x004fc8000bf05070 */
[----:B------:R-:W-:-:S09]  /*01d0*/  UISETP.NE.AND.EX UP0, UPT, UR5, URZ, UPT, UP0 ;  /* 0x000000ff0500728c */ /* 0x000fd2000bf05300 */
[----:B------:R-:W-:Y:S05]  /*01e0*/  BRA.U !UP0, `(.L_x_3) ;  /* 0x00000001080c7547 */ /* 0x000fea000b800000 */
[----:B-1----:R-:W1:Y:S02]  /*01f0*/  LDC.64 R2, c[0x0][0x8a8] ;  /* 0x00022a00ff027b82 */ /* 0x002e640000000a00 */
[----:B-1----:R2:W5:Y:S01]  /*0200*/  LDG.E R38, desc[UR52][R2.64] ;  /* 0x0000003402267981 */ /* 0x002562000c1e1900 */
[----:B------:R-:W-:Y:S05]  /*0210*/  BRA `(.L_x_2) ;  /* 0x0000000000087947 */ /* 0x000fea0003800000 */
.L_x_3:
[----:B------:R-:W2:Y:S02]  /*0220*/  LDCU UR4, c[0x0][0x8a0] ;  /* 0x00011400ff0477ac */ /* 0x000ea40008000800 */
[----:B--2---:R-:W-:Y:S02]  /*0230*/  MOV R38, UR4 ;  /* 0x0000000400267c02 */ /* 0x004fe40008000f00 */
.L_x_2:
[----:B------:R-:W-:Y:S01]  /*0240*/  IMAD.U32 R0, RZ, RZ, UR10 ;  /* 0x0000000aff007e24 */ /* 0x000fe2000f8e00ff */
[----:B------:R-:W-:Y:S04]  /*0250*/  BSSY.RECONVERGENT B0, `(.L_x_4) ;  /* 0x000000c000007945 */ /* 0x000fe80003800200 */
[C---:B------:R-:W-:Y:S02]  /*0260*/  ISETP.NE.OR P2, PT, R0.reuse, 0x1, !P3 ;  /* 0x000000010000780c */ /* 0x040fe40005f45670 */
[----:B------:R-:W-:-:S11]  /*0270*/  ISETP.NE.OR P1, PT, R0, 0x3, !P3 ;  /* 0x000000030000780c */ /* 0x000fd60005f25670 */
[----:B------:R-:W-:Y:S05]  /*0280*/  @P2 BRA `(.L_x_5) ;  /* 0x0000000000202947 */ /* 0x000fea0003800000 */
[----:B------:R-:W3:Y:S02]  /*0290*/  LDCU.64 UR4, c[0x0][0x348] ;  /* 0x00006900ff0477ac */ /* 0x000ee40008000a00 */
[----:B---3--:R-:W-:Y:S02]  /*02a0*/  UIADD3 UR8, UP1, UPT, UR4, 0x80, URZ ;  /* 0x0000008004087890 */ /* 0x008fe4000ff3e0ff */
[----:B------:R-:W-:Y:S02]  /*02b0*/  UIADD3 UR4, UP0, UPT, UR4, 0x180, URZ ;  /* 0x0000018004047890 */ /* 0x000fe4000ff1e0ff */
[----:B------:R-:W-:Y:S02]  /*02c0*/  UIADD3.X UR9, UPT, UPT, URZ, UR5, URZ, UP1, !UPT ;  /* 0x00000005ff097290 */ /* 0x000fe40008ffe4ff */
[----:B------:R-:W-:-:S07]  /*02d0*/  UIADD3.X UR5, UPT, UPT, URZ, UR5, URZ, UP0, !UPT ;  /* 0x00000005ff057290 */ /* 0x000fce00087fe4ff */
[----:B------:R3:W-:Y:S02]  /*02e0*/  UTMACCTL.PF [UR8] ;  /* 0x00000000080079b9 */ /* 0x0007e40008040000 */
[----:B------:R3:W-:Y:S02]  /*02f0*/  UTMACCTL.PF [UR4] ;  /* 0x00000000040079b9 */ /* 0x0007e40008040000 */
[----:B---3--:R-:W-:Y:S01]  /*0300*/  NOP ;  /* 0x0000000000007918 */ /* 0x008fe20000000000 */
.L_x_5:
[----:B------:R-:W-:Y:S05]  /*0310*/  BSYNC.RECONVERGENT B0 ;  /* 0x0000000000007941 */ /* 0x000fea0003800200 */
.L_x_4:
[----:B------:R-:W-:Y:S04]  /*0320*/  BSSY.RECONVERGENT B0, `(.L_x_6) ;  /* 0x000000a000007945 */ /* 0x000fe80003800200 */
        /* <DEDUP_REMOVED lines=9> */
.L_x_7:
[----:B------:R-:W-:Y:S05]  /*03c0*/  BSYNC.RECONVERGENT B0 ;  /* 0x0000000000007941 */ /* 0x000fea0003800200 */
.L_x_6:
[----:B------:R-:W3:Y:S01]  /*03d0*/  LDCU.64 UR4, c[0x0][0x888] ;  /* 0x00011100ff0477ac */ /* 0x000ee20008000a00 */
[----:B------:R-:W-:Y:S01]  /*03e0*/  ISETP.NE.AND.EX P0, PT, RZ, UR7, PT, P0 ;  /* 0x00000007ff007c0c */ /* 0x000fe2000bf05300 */
[----:B------:R-:W-:Y:S01]  /*03f0*/  UPLOP3.LUT UP3, UPT, UPT, UPT, UPT, 0x80, 0x8 ;  /* 0x000000000008789c */ /* 0x000fe20003f6f070 */
[----:B---3--:R-:W-:-:S04]  /*0400*/  ISETP.NE.U32.AND P1, PT, RZ, UR4, PT ;  /* 0x00000004ff007c0c */ /* 0x008fc8000bf25070 */
[----:B------:R-:W-:-:S13]  /*0410*/  ISETP.NE.AND.EX P1, PT, RZ, UR5, PT, P1 ;  /* 0x00000005ff007c0c */ /* 0x000fda000bf25310 */
[----:B------:R-:W-:Y:S05]  /*0420*/  @P1 BRA P0, `(.L_x_8) ;  /* 0x0000000000281947 */ /* 0x000fea0000000000 */
[----:B------:R-:W-:Y:S01]  /*0430*/  UISETP.NE.U32.AND UP0, UPT, UR6, URZ, UPT ;  /* 0x000000ff0600728c */ /* 0x000fe2000bf05070 */
[----:B-----5:R-:W-:Y:S01]  /*0440*/  FSETP.NEU.AND P0, PT, R39, RZ, PT ;  /* 0x000000ff2700720b */ /* 0x020fe20003f0d000 */
[----:B------:R-:W-:Y:S02]  /*0450*/  UISETP.NE.U32.AND UP2, UPT, UR4, URZ, UPT ;  /* 0x000000ff0400728c */ /* 0x000fe4000bf45070 */
[----:B------:R-:W-:Y:S02]  /*0460*/  UISETP.NE.AND.EX UP1, UPT, UR7, URZ, UPT, UP0 ;  /* 0x000000ff0700728c */ /* 0x000fe4000bf25300 */
[----:B------:R-:W-:-:S04]  /*0470*/  UISETP.NE.AND.EX UP0, UPT, UR5, URZ, UPT, UP2 ;  /* 0x000000ff0500728c */ /* 0x000fc8000bf05320 */
[----:B------:R-:W-:-:S04]  /*0480*/  USEL UR4, URZ, 0xffffffff, UP0 ;  /* 0xffffffffff047887 */ /* 0x000fc80008000000 */
[----:B------:R-:W-:Y:S01]  /*0490*/  VOTEU.ANY UP0, P0 ;  /* 0x0000000000ff7886 */ /* 0x000fe20000000100 */
[----:B------:R-:W-:-:S04]  /*04a0*/  @!UP1 USEL UR4, URZ, 0xffffffff, UP0 ;  /* 0xffffffffff049887 */ /* 0x000fc80008000000 */
[----:B------:R-:W-:-:S04]  /*04b0*/  ULOP3.LUT UR4, UR4, 0x1, URZ, 0xc0, !UPT ;  /* 0x0000000104047892 */ /* 0x000fc8000f8ec0ff */
[----:B------:R-:W-:-:S11]  /*04c0*/  UISETP.NE.U32.AND UP3, UPT, UR4, 0x1, UPT ;  /* 0x000000010400788c */ /* 0x000fd6000bf65070 */
.L_x_8:
[----:B-12---:R-:W1:Y:S01]  /*04d0*/  SHFL.IDX PT, R2, R80, RZ, 0x1f ;  /* 0x00001fff50027589 */ /* 0x006e6200000e0000 */
[----:B------:R-:W-:-:S04]  /*04e0*/  UISETP.NE.AND UP0, UPT, UR10, 0x2, UPT ;  /* 0x000000020a00788c */ /* 0x000fc8000bf05270 */
[----:B------:R-:W-:Y:S01]  /*04f0*/  USEL UR26, URZ, 0x1, UP0 ;  /* 0x00000001ff1a7887 */ /* 0x000fe20008000000 */
[----:B-1----:R-:W-:-:S13]  /*0500*/  ISETP.NE.AND P0, PT, R2, RZ, PT ;  /* 0x000000ff0200720c */ /* 0x002fda0003f05270 */
[----:B------:R-:W-:Y:S05]  /*0510*/  @P0 BRA `(.L_x_9) ;  /* 0x0000000000ac0947 */ /* 0x000fea0003800000 */
[----:B------:R-:W-:Y:S01]  /*0520*/  ELECT P0, URZ, PT ;  /* 0x0000000000ff782f */ /* 0x000fe20003800000 */
[----:B------:R-:W-:-:S12]  /*0530*/  BSSY.RECONVERGENT B0, `(.L_x_9) ;  /* 0x0000029000007945 */ /* 0x000fd80003800200 */
[----:B------:R-:W-:Y:S05]  /*0540*/  @!P0 BRA `(.L_x_10) ;  /* 0x00000000009c8947 */ /* 0x000fea0003800000 */
[----:B------:R-:W1:Y:S01]  /*0550*/  S2UR UR6, SR_CgaCtaId ;  /* 0x00000000000679c3 */ /* 0x000e620000008800 */
[----:B------:R-:W-:Y:S01]  /*0560*/  UMOV UR7, 0x400 ;  /* 0x0000040000077882 */ /* 0x000fe20000000000 */
[----:B------:R-:W-:Y:S01]  /*0570*/  UMOV UR5, 0x1 ;  /* 0x0000000100057882 */ /* 0x000fe20000000000 */
[----:B------:R-:W-:Y:S01]  /*0580*/  UMOV UR4, 0x7 ;  /* 0x0000000700047882 */ /* 0x000fe20000000000 */
[----:B------:R-:W-:-:S04]  /*0590*/  UIADD3 UR8, UPT, UPT, -UR5, 0x100000, URZ ;  /* 0x0010000005087890 */ /* 0x000fc8000fffe1ff */
[----:B------:R-:W-:Y:S02]  /*05a0*/  USHF.L.U32 UR9, UR8, 0xb, URZ ;  /* 0x0000000b08097899 */ /* 0x000fe400080006ff */
[----:B------:R-:W-:Y:S02]  /*05b0*/  USHF.L.U32 UR8, UR8, 0x1, URZ ;  /* 0x0000000108087899 */ /* 0x000fe400080006ff */
[----:B------:R-:W-:-:S04]  /*05c0*/  UIADD3 UR4, UPT, UPT, -UR4, 0x100000, URZ ;  /* 0x0010000004047890 */ /* 0x000fc8000fffe1ff */
[----:B------:R-:W-:Y:S02]  /*05d0*/  USHF.L.U32 UR5, UR4, 0xb, URZ ;  /* 0x0000000b04057899 */ /* 0x000fe400080006ff */
[----:B------:R-:W-:Y:S02]  /*05e0*/  USHF.L.U32 UR4, UR4, 0x1, URZ ;  /* 0x0000000104047899 */ /* 0x000fe400080006ff */
[----:B-1----:R-:W-:Y:S01]  /*05f0*/  ULEA UR6, UR6, UR7, 0x18 ;  /* 0x0000000706067291 */ /* 0x002fe2000f8ec0ff */
[----:B------:R-:W1:Y:S11]  /*0600*/  FENCE.VIEW.ASYNC.S ;  /* 0x00000000000073c6 */ /* 0x000e760000000000 */
[----:B-1----:R1:W2:Y:S01]  /*0610*/  SYNCS.EXCH.64 URZ, [UR6], UR8 ;  /* 0x0000000806ff75b2 */ /* 0x0022a20008000100 */
[----:B------:R1:W3:Y:S01]  /*0620*/  SYNCS.EXCH.64 URZ, [UR6+0x68], UR4 ;  /* 0x0000680406ff75b2 */ /* 0x0002e20008000100 */
[----:B------:R1:W4:Y:S01]  /*0630*/  SYNCS.EXCH.64 URZ, [UR6+0x8], UR8 ;  /* 0x0000080806ff75b2 */ /* 0x0003220008000100 */
[----:B------:R1:W1:Y:S01]  /*0640*/  SYNCS.EXCH.64 URZ, [UR6+0x70], UR4 ;  /* 0x0000700406ff75b2 */ /* 0x0002620008000100 */
        /* <DEDUP_REMOVED lines=22> */
[----:B--234-:R-:W-:Y:S01]  /*07b0*/  NOP ;  /* 0x0000000000007918 */ /* 0x01cfe20000000000 */
.L_x_10:
[----:B-1----:R-:W-:Y:S05]  /*07c0*/  BSYNC.RECONVERGENT B0 ;  /* 0x0000000000007941 */ /* 0x002fea0003800200 */
.L_x_9:
[----:B------:R-:W1:Y:S01]  /*07d0*/  SHFL.IDX PT, R2, R80, RZ, 0x1f ;  /* 0x00001fff50027589 */ /* 0x000e6200000e0000 */
[----:B------:R-:W-:Y:S01]  /*07e0*/  NOP ;  /* 0x0000000000007918 */ /* 0x000fe20000000000 */
[----:B-1----:R-:W-:-:S13]  /*07f0*/  ISETP.NE.AND P0, PT, R2, 0x1, PT ;  /* 0x000000010200780c */ /* 0x002fda0003f05270 */
[----:B------:R-:W-:Y:S05]  /*0800*/  @P0 BRA `(.L_x_11) ;  /* 0x0000000000400947 */ /* 0x000fea0003800000 */
        /* <DEDUP_REMOVED lines=9> */
[----:B------:R-:W-:Y:S01]  /*08a0*/  USHF.L.U32 UR4, UR4, 0x1, URZ ;  /* 0x0000000104047899 */ /* 0x000fe200080006ff */
[----:B------:R-:W-:Y:S01]  /*08b0*/  ELECT P0, URZ, PT ;  /* 0x0000000000ff782f */ /* 0x000fe20003800000 */
[----:B-1----:R-:W-:Y:S01]  /*08c0*/  ULEA UR6, UR6, UR7, 0x18 ;  /* 0x0000000706067291 */ /* 0x002fe2000f8ec0ff */
[----:B------:R-:W1:Y:S11]  /*08d0*/  FENCE.VIEW.ASYNC.S ;  /* 0x00000000000073c6 */ /* 0x000e760000000000 */
[----:B-1----:R1:W2:Y:S01]  /*08e0*/  SYNCS.EXCH.64 URZ, [UR6+0xd0], UR8 ;  /* 0x0000d00806ff75b2 */ /* 0x0022a20008000100 */
[----:B------:R1:W3:Y:S01]  /*08f0*/  SYNCS.EXCH.64 URZ, [UR6+0xd8], UR4 ;  /* 0x0000d80406ff75b2 */ /* 0x0002e20008000100 */
[----:B------:R-:W-:Y:S01]  /*0900*/  NOP ;  /* 0x0000000000007918 */ /* 0x000fe20000000000 */
.L_x_11:
[----:B------:R-:W4:Y:S01]  /*0910*/  SHFL.IDX PT, R2, R80, RZ, 0x1f ;  /* 0x00001fff50027589 */ /* 0x000f2200000e0000 */
[----:B------:R-:W-:Y:S01]  /*0920*/  NOP ;  /* 0x0000000000007918 */ /* 0x000fe20000000000 */
[----:B----4-:R-:W-:-:S13]  /*0930*/  ISETP.NE.AND P0, PT, R2, 0x3, PT ;  /* 0x000000030200780c */ /* 0x010fda0003f05270 */
[----:B------:R-:W-:Y:S05]  /*0940*/  @P0 BRA `(.L_x_12) ;  /* 0x0000000000300947 */ /* 0x000fea0003800000 */
[----:B-1----:R-:W1:Y:S01]  /*0950*/  S2UR UR5, SR_CgaCtaId ;  /* 0x00000000000579c3 */ /* 0x002e620000008800 */
[----:B------:R-:W-:Y:S01]  /*0960*/  UMOV UR6, 0x400 ;  /* 0x0000040000067882 */ /* 0x000fe20000000000 */
[----:B------:R-:W-:Y:S01]  /*0970*/  UMOV UR4, 0x20 ;  /* 0x0000002000047882 */ /* 0x000fe20000000000 */
[----:B------:R-:W-:Y:S01]  /*0980*/  ELECT P0, URZ, PT ;  /* 0x0000000000ff782f */ /* 0x000fe20003800000 */
[----:B-1----:R-:W-:Y:S02]  /*0990*/  ULEA UR5, UR5, UR6, 0x18 ;  /* 0x0000000605057291 */ /* 0x002fe4000f8ec0ff */
[----:B------:R-:W-:-:S04]  /*09a0*/  UIADD3 UR6, UPT, UPT, -UR4, 0x100000, URZ ;  /* 0x0010000004067890 */ /* 0x000fc8000fffe1ff */
[----:B------:R-:W-:Y:S02]  /*09b0*/  USHF.L.U32 UR7, UR6, 0xb, URZ ;  /* 0x0000000b06077899 */ /* 0x000fe400080006ff */
[----:B------:R-:W-:Y:S01]  /*09c0*/  USHF.L.U32 UR6, UR6, 0x1, URZ ;  /* 0x0000000106067899 */ /* 0x000fe200080006ff */
[----:B------:R-:W1:Y:S11]  /*09d0*/  FENCE.VIEW.ASYNC.S ;  /* 0x00000000000073c6 */ /* 0x000e760000000000 */
[----:B-1----:R4:W1:Y:S01]  /*09e0*/  SYNCS.EXCH.64 URZ, [UR5+0xe0], UR6 ;  /* 0x0000e00605ff75b2 */ /* 0x0028620008000100 */
[----:B------:R4:W1:Y:S02]  /*09f0*/  SYNCS.EXCH.64 URZ, [UR5+0xe8], UR6 ;  /* 0x0000e80605ff75b2 */ /* 0x0008640008000100 */
[----:B----4-:R-:W-:Y:S01]  /*0a00*/  NOP ;  /* 0x0000000000007918 */ /* 0x010fe20000000000 */
.L_x_12:
[----:B------:R-:W4:Y:S01]  /*0a10*/  SHFL.IDX PT, R2, R80, RZ, 0x1f ;  /* 0x00001fff50027589 */ /* 0x000f2200000e0000 */
[----:B------:R-:W-:Y:S01]  /*0a20*/  NOP ;  /* 0x0000000000007918 */ /* 0x000fe20000000000 */
[----:B----4-:R-:W-:-:S13]  /*0a30*/  ISETP.NE.AND P0, PT, R2, 0x4, PT ;  /* 0x000000040200780c */ /* 0x010fda0003f05270 */
[----:B------:R-:W-:Y:S05]  /*0a40*/  @P0 BRA `(.L_x_13) ;  /* 0x00000000004c0947 */ /* 0x000fea0003800000 */
[----:B-1----:R-:W1:Y:S01]  /*0a50*/  S2UR UR5, SR_CgaCtaId ;  /* 0x00000000000579c3 */ /* 0x002e620000008800 */
[----:B------:R-:W-:Y:S01]  /*0a60*/  UMOV UR7, 0xe20 ;  /* 0x00000e2000077882 */ /* 0x000fe20000000000 */
[----:B------:R-:W-:Y:S01]  /*0a70*/  UMOV UR6, 0x400 ;  /* 0x0000040000067882 */ /* 0x000fe20000000000 */
[----:B------:R-:W-:Y:S01]  /*0a80*/  USEL UR7, UR7, 0xc20, UP3 ;  /* 0x00000c2007077887 */ /* 0x000fe20009800000 */
[----:B------:R-:W-:Y:S01]  /*0a90*/  UMOV UR4, 0x1 ;  /* 0x0000000100047882 */ /* 0x000fe20000000000 */
[----:B------:R-:W-:Y:S01]  /*0aa0*/  ELECT P0, URZ, PT ;  /* 0x0000000000ff782f */ /* 0x000fe20003800000 */
[----:B------:R-:W-:-:S04]  /*0ab0*/  UIADD3 UR8, UPT, UPT, -UR4, 0x100000, URZ ;  /* 0x0010000004087890 */ /* 0x000fc8000fffe1ff */
[----:B------:R-:W-:Y:S02]  /*0ac0*/  USHF.L.U32 UR9, UR8, 0xb, URZ ;  /* 0x0000000b08097899 */ /* 0x000fe400080006ff */
[----:B------:R-:W-:Y:S02]  /*0ad0*/  USHF.L.U32 UR8, UR8, 0x1, URZ ;  /* 0x0000000108087899 */ /* 0x000fe400080006ff */
[----:B-1----:R-:W-:Y:S02]  /*0ae0*/  ULEA UR5, UR5, UR6, 0x18 ;  /* 0x0000000605057291 */ /* 0x002fe4000f8ec0ff */
[----:B------:R-:W-:-:S04]  /*0af0*/  UIADD3 UR6, UPT, UPT, -UR7, 0x100000, URZ ;  /* 0x0010000007067890 */ /* 0x000fc8000fffe1ff */
[----:B------:R-:W-:Y:S02]  /*0b00*/  USHF.L.U32 UR7, UR6, 0xb, URZ ;  /* 0x0000000b06077899 */ /* 0x000fe400080006ff */
[----:B------:R-:W-:Y:S01]  /*0b10*/  USHF.L.U32 UR6, UR6, 0x1, URZ ;  /* 0x0000000106067899 */ /* 0x000fe200080006ff */
[----:B------:R-:W1:Y:S03]  /*0b20*/  FENCE.VIEW.ASYNC.S ;  /* 0x00000000000073c6 */ /* 0x000e660000000000 */
[----:B-1----:R4:W1:Y:S08]  /*0b30*/  SYNCS.EXCH.64 URZ, [UR5+0xf0], UR8 ;  /* 0x0000f00805ff75b2 */ /* 0x0028700008000100 */
[----:B------:R4:W1:Y:S01]  /*0b40*/  SYNCS.EXCH.64 URZ, [UR5+0x100], UR6 ;  /* 0x0001000605ff75b2 */ /* 0x0008620008000100 */
[----:B------:R4:W1:Y:S01]  /*0b50*/  SYNCS.EXCH.64 URZ, [UR5+0xf8], UR8 ;  /* 0x0000f80805ff75b2 */ /* 0x0008620008000100 */
[----:B------:R4:W1:Y:S02]  /*0b60*/  SYNCS.EXCH.64 URZ, [UR5+0x108], UR6 ;  /* 0x0001080605ff75b2 */ /* 0x0008640008000100 */
[----:B----4-:R-:W-:Y:S01]  /*0b70*/  NOP ;  /* 0x0000000000007918 */ /* 0x010fe20000000000 */
.L_x_13:
[----:B------:R-:W4:Y:S01]  /*0b80*/  SHFL.IDX PT, R2, R80, RZ, 0x1f ;  /* 0x00001fff50027589 */ /* 0x000f2200000e0000 */
[----:B------:R-:W-:Y:S01]  /*0b90*/  NOP ;  /* 0x0000000000007918 */ /* 0x000fe20000000000 */
[----:B----4-:R-:W-:-:S13]  /*0ba0*/  ISETP.NE.AND P0, PT, R2, 0x5, PT ;  /* 0x000000050200780c */ /* 0x010fda0003f05270 */
[----:B------:R-:W-:Y:S05]  /*0bb0*/  @P0 BRA `(.L_x_14) ;  /* 0x0000000000580947 */ /* 0x000fea0003800000 */
[----:B-1----:R-:W1:Y:S01]  /*0bc0*/  S2UR UR6, SR_CgaCtaId ;  /* 0x00000000000679c3 */ /* 0x002e620000008800 */
        /* <DEDUP_REMOVED lines=12> */
[----:B-1----:R4:W1:Y:S01]  /*0c90*/  SYNCS.EXCH.64 URZ, [UR6+0x110], UR8 ;  /* 0x0001100806ff75b2 */ /* 0x0028620008000100 */
[----:B------:R4:W1:Y:S01]  /*0ca0*/  SYNCS.EXCH.64 URZ, [UR6+0x130], UR4 ;  /* 0x0001300406ff75b2 */ /* 0x0008620008000100 */
[----:B------:R4:W1:Y:S01]  /*0cb0*/  SYNCS.EXCH.64 URZ, [UR6+0x118], UR8 ;  /* 0x0001180806ff75b2 */ /* 0x0008620008000100 */
[----:B------:R4:W1:Y:S01]  /*0cc0*/  SYNCS.EXCH.64 URZ, [UR6+0x138], UR4 ;  /* 0x0001380406ff75b2 */ /* 0x0008620008000100 */
[----:B------:R4:W1:Y:S01]  /*0cd0*/  SYNCS.EXCH.64 URZ, [UR6+0x120], UR8 ;  /* 0x0001200806ff75b2 */ /* 0x0008620008000100 */
[----:B------:R4:W1:Y:S01]  /*0ce0*/  SYNCS.EXCH.64 URZ, [UR6+0x140], UR4 ;  /* 0x0001400406ff75b2 */ /* 0x0008620008000100 */
[----:B------:R4:W1:Y:S01]  /*0cf0*/  SYNCS.EXCH.64 URZ, [UR6+0x128], UR8 ;  /* 0x0001280806ff75b2 */ /* 0x0008620008000100 */
[----:B------:R4:W1:Y:S02]  /*0d00*/  SYNCS.EXCH.64 URZ, [UR6+0x148], UR4 ;  /* 0x0001480406ff75b2 */ /* 0x0008640008000100 */
[----:B----4-:R-:W-:Y:S01]  /*0d10*/  NOP ;  /* 0x0000000000007918 */ /* 0x010fe20000000000 */
.L_x_14:
[----:B------:R-:W4:Y:S01]  /*0d20*/  SHFL.IDX PT, R2, R80, RZ, 0x1f ;  /* 0x00001fff50027589 */ /* 0x000f2200000e0000 */
[----:B------:R-:W1:Y:S01]  /*0d30*/  S2UR UR54, SR_CgaCtaId ;  /* 0x00000000003679c3 */ /* 0x000e620000008800 */
[----:B------:R-:W-:Y:S01]  /*0d40*/  NOP ;  /* 0x0000000000007918 */ /* 0x000fe20000000000 */
[----:B----4-:R-:W-:-:S13]  /*0d50*/  ISETP.NE.AND P0, PT, R2, 0x3, PT ;  /* 0x000000030200780c */ /* 0x010fda0003f05270 */
[----:B-1----:R-:W-:Y:S05]  /*0d60*/  @P0 BRA `(.L_x_15) ;  /* 0x0000000000340947 */ /* 0x002fea0003800000 */
[----:B------:R-:W-:Y:S01]  /*0d70*/  UMOV UR5, 0x400 ;  /* 0x0000040000057882 */ /* 0x000fe20000000000 */
[----:B------:R-:W-:Y:S01]  /*0d80*/  UMOV UR4, 0x20 ;  /* 0x0000002000047882 */ /* 0x000fe20000000000 */
[----:B------:R-:W-:Y:S02]  /*0d90*/  ULEA UR5, UR54, UR5, 0x18 ;  /* 0x0000000536057291 */ /* 0x000fe4000f8ec0ff */
[----:B------:R-:W-:-:S04]  /*0da0*/  UIADD3 UR6, UPT, UPT, -UR4, 0x100000, URZ ;  /* 0x0010000004067890 */ /* 0x000fc8000fffe1ff */
[----:B------:R-:W-:Y:S02]  /*0db0*/  USHF.L.U32 UR7, UR6, 0xb, URZ ;  /* 0x0000000b06077899 */ /* 0x000fe400080006ff */
[----:B------:R-:W-:Y:S01]  /*0dc0*/  USHF.L.U32 UR6, UR6, 0x1, URZ ;  /* 0x0000000106067899 */ /* 0x000fe200080006ff */
[----:B------:R-:W-:Y:S01]  /*0dd0*/  ELECT P0, URZ, PT ;  /* 0x0000000000ff782f */ /* 0x000fe20003800000 */
[----:B------:R-:W1:Y:S10]  /*0de0*/  FENCE.VIEW.ASYNC.S ;  /* 0x00000000000073c6 */ /* 0x000e740000000000 */
[----:B-1----:R1:W4:Y:S01]  /*0df0*/  SYNCS.EXCH.64 URZ, [UR5+0x150], UR6 ;  /* 0x0001500605ff75b2 */ /* 0x0023220008000100 */
[----:B------:R1:W1:Y:S01]  /*0e00*/  SYNCS.EXCH.64 URZ, [UR5+0x160], UR6 ;  /* 0x0001600605ff75b2 */ /* 0x0002620008000100 */
[----:B------:R1:W1:Y:S01]  /*0e10*/  SYNCS.EXCH.64 URZ, [UR5+0x158], UR6 ;  /* 0x0001580605ff75b2 */ /* 0x0002620008000100 */
[----:B------:R1:W1:Y:S01]  /*0e20*/  SYNCS.EXCH.64 URZ, [UR5+0x168], UR6 ;  /* 0x0001680605ff75b2 */ /* 0x0002620008000100 */
[----:B------:R-:W-:Y:S01]  /*0e30*/  NOP ;  /* 0x0000000000007918 */ /* 0x000fe20000000000 */
.L_x_15:
[----:B------:R-:W2:Y:S01]  /*0e40*/  LDCU UR12, c[0x0][0x36c] ;  /* 0x00006d80ff0c77ac */ /* 0x000ea20008000800 */
[----:B------:R-:W-:Y:S01]  /*0e50*/  ISETP.NE.OR P3, PT, R0, 0x2, !P3 ;  /* 0x000000020000780c */ /* 0x000fe20005f65670 */
[----:B------:R-:W-:Y:S01]  /*0e60*/  NOP ;  /* 0x0000000000007918 */ /* 0x000fe20000000000 */
[----:B------:R-:W-:Y:S01]  /*0e70*/  LOP3.LUT R0, R76, 0x1f, RZ, 0xc0, !PT ;  /* 0x0000001f4c007812 */ /* 0x000fe200078ec0ff */
[----:B------:R-:W-:Y:S02]  /*0e80*/  UISETP.NE.AND UP4, UPT, UR10, URZ, UPT ;  /* 0x000000ff0a00728c */ /* 0x000fe4000bf85270 */
[----:B--2---:R-:W-:-:S04]  /*0e90*/  UISETP.EQ.U32.AND UP0, UPT, UR12, 0x1, UPT ;  /* 0x000000010c00788c */ /* 0x004fc8000bf02070 */
[----:B------:R-:W-:-:S05]  /*0ea0*/  UP2UR UR4, UPR, URZ, 0x1 ;  /* 0x00000001ff047883 */ /* 0x000fca0008000000 */
[----:B------:R-:W-:Y:S05]  /*0eb0*/  BRA.U !UP0, `(.L_x_16) ;  /* 0x0000000108087547 */ /* 0x000fea000b800000 */
[----:B-1-34-:R-:W-:Y:S01]  /*0ec0*/  UCGABAR_ARV ;  /* 0x00000000000079c7 */ /* 0x01afe20008000000 */
[----:B------:R-:W-:Y:S05]  /*0ed0*/  BRA `(.L_x_17) ;  /* 0x0000000000047947 */ /* 0x000fea0003800000 */
.L_x_16:
[----:B-1-34-:R-:W-:Y:S02]  /*0ee0*/  NOP ;  /* 0x0000000000007918 */ /* 0x01afe40000000000 */
.L_x_17:
[----:B------:R-:W1:Y:S01]  /*0ef0*/  S2UR UR50, SR_CTAID.X ;  /* 0x00000000003279c3 */ /* 0x000e620000002500 */
[----:B------:R-:W-:-:S05]  /*0f00*/  CS2R.32 R3, SR_CgaSize ;  /* 0x0000000000037805 */ /* 0x000fca0000008a00 */
[----:B------:R-:W-:-:S05]  /*0f10*/  IMAD R3, R3, -0xa0, RZ ;  /* 0xffffff6003037824 */ /* 0x000fca00078e02ff */
[----:B------:R-:W-:-:S14]  /*0f20*/  R2UR UR5, R3 ;  /* 0x00000000030572ca */ /* 0x000fdc00000e0000 */
[----:B------:R-:W2:Y:S01]  /*0f30*/  LDCU UR5, c[0x0][UR5+0x2b0] ;  /* 0x00005600050577ac */ /* 0x000ea20008000800 */
[----:B------:R-:W-:-:S05]  /*0f40*/  CS2R.32 R3, SR_CgaSize ;  /* 0x0000000000037805 */ /* 0x000fca0000008a00 */
[----:B------:R-:W-:-:S05]  /*0f50*/  IMAD R3, R3, -0xa0, RZ ;  /* 0xffffff6003037824 */ /* 0x000fca00078e02ff */
[----:B------:R-:W-:-:S14]  /*0f60*/  R2UR UR4, R3 ;  /* 0x00000000030472ca */ /* 0x000fdc00000e0000 */
[----:B------:R-:W3:Y:S01]  /*0f70*/  LDCU UR4, c[0x0][UR4+0x2b4] ;  /* 0x00005680040477ac */ /* 0x000ee20008000800 */
[----:B------:R-:W4:Y:S01]  /*0f80*/  S2UR UR51, SR_CTAID.Y ;  /* 0x00000000003379c3 */ /* 0x000f220000002600 */
[----:B------:R-:W-:-:S05]  /*0f90*/  CS2R.32 R3, SR_CgaSize ;  /* 0x0000000000037805 */ /* 0x000fca0000008a00 */
[----:B------:R-:W-:-:S05]  /*0fa0*/  IMAD R3, R3, -0xa0, RZ ;  /* 0xffffff6003037824 */ /* 0x000fca00078e02ff */
[----:B------:R-:W-:-:S14]  /*0fb0*/  R2UR UR49, R3 ;  /* 0x00000000033172ca */ /* 0x000fdc00000e0000 */
[----:B------:R-:W3:Y:S01]  /*0fc0*/  LDCU UR49, c[0x0][UR49+0x2a0] ;  /* 0x00005400313177ac */ /* 0x000ee20008000800 */
[----:B------:R-:W3:Y:S01]  /*0fd0*/  LDCU UR17, c[0x0][0xb24] ;  /* 0x00016480ff1177ac */ /* 0x000ee20008000800 */
[----:B------:R-:W1:Y:S01]  /*0fe0*/  S2UR UR36, SR_CTAID.Z ;  /* 0x00000000002479c3 */ /* 0x000e620000002700 */
[----:B------:R-:W-:-:S05]  /*0ff0*/  CS2R.32 R3, SR_CgaSize ;  /* 0x0000000000037805 */ /* 0x000fca0000008a00 */
[----:B------:R-:W-:-:S05]  /*1000*/  IMAD R3, R3, -0xa0, RZ ;  /* 0xffffff6003037824 */ /* 0x000fca00078e02ff */
[----:B------:R-:W-:-:S14]  /*1010*/  R2UR UR48, R3 ;  /* 0x00000000033072ca */ /* 0x000fdc00000e0000 */
[----:B------:R-:W3:Y:S01]  /*1020*/  LDCU UR48, c[0x0][UR48+0x2a4] ;  /* 0x00005480303077ac */ /* 0x000ee20008000800 */
[----:B------:R-:W-:Y:S02]  /*1030*/  ULOP3.LUT UR22, UR54, 0x3, URZ, 0xc0, !UPT ;  /* 0x0000000336167892 */ /* 0x000fe4000f8ec0ff */
[----:B------:R-:W-:Y:S01]  /*1040*/  ULOP3.LUT UR6, UR54, 0xc, URZ, 0xc0, !UPT ;  /* 0x0000000c36067892 */ /* 0x000fe2000f8ec0ff */
[----:B-1----:R-:W-:Y:S01]  /*1050*/  I2FP.F32.U32 R3, UR50 ;  /* 0x0000003200037c45 */ /* 0x002fe20008201000 */
[----:B------:R-:W-:Y:S02]  /*1060*/  UISETP.GT.U32.AND UP1, UPT, UR22, 0xffff, UPT ;  /* 0x0000ffff1600788c */ /* 0x000fe4000bf24070 */
[----:B------:R-:W-:Y:S02]  /*1070*/  UISETP.GT.U32.AND UP0, UPT, UR6, 0xffff, UPT ;  /* 0x0000ffff0600788c */ /* 0x000fe4000bf04070 */
[----:B--2---:R-:W-:Y:S01]  /*1080*/  FMUL R3, R3, UR5 ;  /* 0x0000000503037c20 */ /* 0x004fe20008400000 */
[----:B------:R-:W-:Y:S01]  /*1090*/  USEL UR7, UR22, 0xffff, !UP1 ;  /* 0x0000ffff16077887 */ /* 0x000fe2000c800000 */
[----:B----4-:R-:W-:Y:S01]  /*10a0*/  I2FP.F32.U32 R2, UR51 ;  /* 0x0000003300027c45 */ /* 0x010fe20008201000 */
[----:B------:R-:W-:-:S03]  /*10b0*/  USEL UR6, UR6, 0xffff, !UP0 ;  /* 0x0000ffff06067887 */ /* 0x000fc6000c000000 */
[----:B------:R-:W1:Y:S01]  /*10c0*/  F2I.U32.TRUNC.NTZ R3, R3 ;  /* 0x0000000300037305 */ /* 0x000e62000020f000 */
[----:B------:R-:W-:Y:S01]  /*10d0*/  USHF.L.U32 UR21, UR54, 0x9, URZ ;  /* 0x0000000936157899 */ /* 0x000fe200080006ff */
[----:B---3--:R-:W-:Y:S01]  /*10e0*/  FMUL R2, R2, UR4 ;  /* 0x0000000402027c20 */ /* 0x008fe20008400000 */
[----:B------:R-:W-:Y:S02]  /*10f0*/  USHF.L.U32 UR15, UR54, 0xb, URZ ;  /* 0x0000000b360f7899 */ /* 0x000fe400080006ff */
[----:B------:R-:W-:Y:S02]  /*1100*/  ULOP3.LUT UR7, UR7, 0xffff, URZ, 0xc0, !UPT ;  /* 0x0000ffff07077892 */ /* 0x000fe4000f8ec0ff */
[----:B------:R-:W-:Y:S01]  /*1110*/  ULOP3.LUT UR6, UR6, 0xffff, URZ, 0xc0, !UPT ;  /* 0x0000ffff06067892 */ /* 0x000fe2000f8ec0ff */
[----:B------:R-:W2:Y:S01]  /*1120*/  F2I.U32.TRUNC.NTZ R2, R2 ;  /* 0x0000000200027305 */ /* 0x000ea2000020f000 */
[----:B------:R-:W-:Y:S01]  /*1130*/  UMOV UR14, 0x1111 ;  /* 0x00001111000e7882 */ /* 0x000fe20000000000 */
[----:B------:R-:W-:Y:S01]  /*1140*/  UMOV UR13, 0xf ;  /* 0x0000000f000d7882 */ /* 0x000fe20000000000 */
[----:B------:R-:W-:Y:S01]  /*1150*/  USHF.R.U32.HI UR11, URZ, 0x2, UR54 ;  /* 0x00000002ff0b7899 */ /* 0x000fe20008011636 */
[----:B------:R-:W3:Y:S01]  /*1160*/  LDCU UR37, c[0x0][0xb24] ;  /* 0x00016480ff2577ac */ /* 0x000ee20008000800 */
[----:B-1----:R-:W-:Y:S01]  /*1170*/  R2UR UR5, R3 ;  /* 0x00000000030572ca */ /* 0x002fe200000e0000 */
[----:B------:R-:W1:Y:S01]  /*1180*/  LDCU UR16, c[0x0][0xb30] ;  /* 0x00016600ff1077ac */ /* 0x000e620008000800 */
[----:B------:R-:W-:Y:S01]  /*1190*/  UISETP.NE.AND UP6, UPT, UR10, 0x2, UPT ;  /* 0x000000020a00788c */ /* 0x000fe2000bfc5270 */
[----:B--2---:R-:W-:Y:S01]  /*11a0*/  R2UR UR4, R2 ;  /* 0x00000000020472ca */ /* 0x004fe200000e0000 */
[----:B------:R-:W-:Y:S01]  /*11b0*/  ULOP3.LUT UR21, UR21, 0x1800, URZ, 0xc0, !UPT ;  /* 0x0000180015157892 */ /* 0x000fe2000f8ec0ff */
[----:B------:R-:W-:Y:S01]  /*11c0*/  PRMT R2, RZ, 0x7610, R2 ;  /* 0x00007610ff027816 */ /* 0x000fe20000000002 */
[----:B------:R-:W-:-:S07]  /*11d0*/  ULOP3.LUT UR15, UR15, 0x1800, URZ, 0xc0, !UPT ;  /* 0x000018000f0f7892 */ /* 0x000fce000f8ec0ff */
[----:B------:R-:W-:Y:S02]  /*11e0*/  UIADD3 UR5, UPT, UPT, -UR5, URZ, URZ ;  /* 0x000000ff05057290 */ /* 0x000fe4000fffe1ff */
[----:B------:R-:W-:Y:S02]  /*11f0*/  UISETP.GE.AND UP5, UPT, UR17, 0x1, UPT ;  /* 0x000000011100788c */ /* 0x000fe4000bfa6270 */
[----:B------:R-:W-:Y:S02]  /*1200*/  USHF.L.U32 UR14, UR14, UR7, URZ ;  /* 0x000000070e0e7299 */ /* 0x000fe400080006ff */
[----:B------:R-:W-:Y:S02]  /*1210*/  USHF.L.U32 UR13, UR13, UR6, URZ ;  /* 0x000000060d0d7299 */ /* 0x000fe400080006ff */
[----:B------:R-:W-:Y:S02]  /*1220*/  UIADD3 UR4, UPT, UPT, -UR4, URZ, URZ ;  /* 0x000000ff04047290 */ /* 0x000fe4000fffe1ff */
[----:B------:R-:W-:-:S02]  /*1230*/  UIMAD UR49, UR49, UR5, UR50 ;  /* 0x00000005313172a4 */ /* 0x000fc4000f8e0232 */
[----:B------:R-:W-:Y:S01]  /*1240*/  UIMAD UR48, UR48, UR4, UR51 ;  /* 0x00000004303072a4 */ /* 0x000fe2000f8e0233 */
[----:B-1-3--:R-:W-:Y:S11]  /*1250*/  BRA.U UP4, `(.L_x_18) ;  /* 0x0000000104c47547 */ /* 0x00aff6000b800000 */
[----:B------:R-:W-:Y:S02]  /*1260*/  UISETP.NE.AND UP0, UPT, UR48, URZ, UPT ;  /* 0x000000ff3000728c */ /* 0x000fe4000bf05270 */
[----:B------:R-:W-:Y:S02]  /*1270*/  UISETP.NE.AND UP2, UPT, UR48, 0x1, UPT ;  /* 0x000000013000788c */ /* 0x000fe4000bf45270 */
[----:B------:R-:W-:Y:S02]  /*1280*/  UISETP.NE.AND UP1, UPT, UR49, URZ, UP0 ;  /* 0x000000ff3100728c */ /* 0x000fe40008725270 */
[----:B------:R-:W-:Y:S02]  /*1290*/  USEL UR25, URZ, 0x2, UP0 ;  /* 0x00000002ff197887 */ /* 0x000fe40008000000 */
[----:B------:R-:W-:Y:S02]  /*12a0*/  USEL UR30, URZ, 0x1, UP1 ;  /* 0x00000001ff1e7887 */ /* 0x000fe40008800000 */
[----:B------:R-:W-:-:S02]  /*12b0*/  UISETP.NE.AND UP1, UPT, UR48, 0x2, UPT ;  /* 0x000000023000788c */ /* 0x000fc4000bf25270 */
[----:B------:R-:W-:Y:S02]  /*12c0*/  USEL UR19, URZ, 0x4, UP0 ;  /* 0x00000004ff137887 */ /* 0x000fe40008000000 */
[----:B------:R-:W-:Y:S02]  /*12d0*/  USEL UR7, URZ, 0x8, UP0 ;  /* 0x00000008ff077887 */ /* 0x000fe40008000000 */
[----:B------:R-:W-:Y:S02]  /*12e0*/  UISETP.NE.AND UP0, UPT, UR48, 0x3, UPT ;  /* 0x000000033000788c */ /* 0x000fe4000bf05270 */
[----:B------:R-:W-:Y:S02]  /*12f0*/  USEL UR28, URZ, 0x100, UP1 ;  /* 0x00000100ff1c7887 */ /* 0x000fe40008800000 */
[----:B------:R-:W-:Y:S02]  /*1300*/  USEL UR23, URZ, 0x200, UP1 ;  /* 0x00000200ff177887 */ /* 0x000fe40008800000 */
[----:B------:R-:W-:-:S02]  /*1310*/  USEL UR9, URZ, 0x400, UP1 ;  /* 0x00000400ff097887 */ /* 0x000fc40008800000 */
[----:B------:R-:W-:Y:S02]  /*1320*/  USEL UR5, URZ, 0x800, UP1 ;  /* 0x00000800ff057887 */ /* 0x000fe40008800000 */
[----:B------:R-:W-:Y:S02]  /*1330*/  USEL UR29, URZ, 0x10, UP2 ;  /* 0x00000010ff1d7887 */ /* 0x000fe40009000000 */
[----:B------:R-:W-:Y:S02]  /*1340*/  UISETP.NE.AND UP1, UPT, UR49, URZ, UPT ;  /* 0x000000ff3100728c */ /* 0x000fe4000bf25270 */
[----:B------:R-:W-:Y:S02]  /*1350*/  USEL UR27, URZ, 0x1000, UP0 ;  /* 0x00001000ff1b7887 */ /* 0x000fe40008000000 */
[----:B------:R-:W-:Y:S02]  /*1360*/  USEL UR20, URZ, 0x2000, UP0 ;  /* 0x00002000ff147887 */ /* 0x000fe40008000000 */
[----:B------:R-:W-:-:S02]  /*1370*/  USEL UR8, URZ, 0x4000, UP0 ;  /* 0x00004000ff087887 */ /* 0x000fc40008000000 */
[----:B------:R-:W-:Y:S02]  /*1380*/  USEL UR4, URZ, 0x8000, UP0 ;  /* 0x00008000ff047887 */ /* 0x000fe40008000000 */
[----:B------:R-:W-:Y:S02]  /*1390*/  UISETP.NE.AND UP0, UPT, UR49, 0x1, UPT ;  /* 0x000000013100788c */ /* 0x000fe4000bf05270 */
[----:B------:R-:W-:Y:S02]  /*13a0*/  USEL UR29, UR29, 0x10, UP1 ;  /* 0x000000101d1d7887 */ /* 0x000fe40008800000 */
[----:B------:R-:W-:Y:S02]  /*13b0*/  USEL UR28, UR28, 0x100, UP1 ;  /* 0x000001001c1c7887 */ /* 0x000fe40008800000 */
[----:B------:R-:W-:Y:S02]  /*13c0*/  USEL UR24, URZ, 0x20, UP2 ;  /* 0x00000020ff187887 */ /* 0x000fe40009000000 */
[----:B------:R-:W-:-:S02]  /*13d0*/  USEL UR27, UR27, 0x1000, UP1 ;  /* 0x000010001b1b7887 */ /* 0x000fc40008800000 */
[----:B------:R-:W-:Y:S02]  /*13e0*/  USEL UR25, UR25, 0x2, UP0 ;  /* 0x0000000219197887 */ /* 0x000fe40008000000 */
[----:B------:R-:W-:Y:S02]  /*13f0*/  UIADD3 UR28, UPT, UPT, UR28, UR29, UR30 ;  /* 0x0000001d1c1c7290 */ /* 0x000fe4000fffe01e */
[----:B------:R-:W-:Y:S02]  /*1400*/  UISETP.NE.AND UP1, UPT, UR49, 0x2, UPT ;  /* 0x000000023100788c */ /* 0x000fe4000bf25270 */
[----:B------:R-:W-:Y:S02]  /*1410*/  USEL UR24, UR24, 0x20, UP0 ;  /* 0x0000002018187887 */ /* 0x000fe40008000000 */
[----:B------:R-:W-:Y:S02]  /*1420*/  USEL UR23, UR23, 0x200, UP0 ;  /* 0x0000020017177887 */ /* 0x000fe40008000000 */
[----:B------:R-:W-:-:S02]  /*1430*/  UIADD3 UR25, UPT, UPT, UR25, UR27, UR28 ;  /* 0x0000001b19197290 */ /* 0x000fc4000fffe01c */
[----:B------:R-:W-:Y:S02]  /*1440*/  USEL UR18, URZ, 0x40, UP2 ;  /* 0x00000040ff127887 */ /* 0x000fe40009000000 */
[----:B------:R-:W-:Y:S02]  /*1450*/  USEL UR20, UR20, 0x2000, UP0 ;  /* 0x0000200014147887 */ /* 0x000fe40008000000 */
[----:B------:R-:W-:Y:S02]  /*1460*/  USEL UR19, UR19, 0x4, UP1 ;  /* 0x0000000413137887 */ /* 0x000fe40008800000 */
[----:B------:R-:W-:Y:S02]  /*1470*/  UIADD3 UR23, UPT, UPT, UR23, UR24, UR25 ;  /* 0x0000001817177290 */ /* 0x000fe4000fffe019 */
[----:B------:R-:W-:Y:S02]  /*1480*/  UISETP.NE.AND UP0, UPT, UR49, 0x3, UPT ;  /* 0x000000033100788c */ /* 0x000fe4000bf05270 */
[----:B------:R-:W-:-:S02]  /*1490*/  USEL UR18, UR18, 0x40, UP1 ;  /* 0x0000004012127887 */ /* 0x000fc40008800000 */
[----:B------:R-:W-:Y:S02]  /*14a0*/  USEL UR9, UR9, 0x400, UP1 ;  /* 0x0000040009097887 */ /* 0x000fe40008800000 */
[----:B------:R-:W-:Y:S02]  /*14b0*/  UIADD3 UR19, UPT, UPT, UR19, UR20, UR23 ;  /* 0x0000001413137290 */ /* 0x000fe4000fffe017 */
[----:B------:R-:W-:Y:S02]  /*14c0*/  USEL UR6, URZ, 0x80, UP2 ;  /* 0x00000080ff067887 */ /* 0x000fe40009000000 */
[----:B------:R-:W-:Y:S02]  /*14d0*/  USEL UR8, UR8, 0x4000, UP1 ;  /* 0x0000400008087887 */ /* 0x000fe40008800000 */
[----:B------:R-:W-:Y:S02]  /*14e0*/  USEL UR7, UR7, 0x8, UP0 ;  /* 0x0000000807077887 */ /* 0x000fe40008000000 */
[----:B------:R-:W-:-:S02]  /*14f0*/  UIADD3 UR9, UPT, UPT, UR9, UR18, UR19 ;  /* 0x0000001209097290 */ /* 0x000fc4000fffe013 */
[----:B------:R-:W-:Y:S02]  /*1500*/  USEL UR6, UR6, 0x80, UP0 ;  /* 0x0000008006067887 */ /* 0x000fe40008000000 */
[----:B------:R-:W-:Y:S02]  /*1510*/  USEL UR5, UR5, 0x800, UP0 ;  /* 0x0000080005057887 */ /* 0x000fe40008000000 */
[----:B------:R-:W-:Y:S02]  /*1520*/  UIADD3 UR7, UPT, UPT, UR7, UR8, UR9 ;  /* 0x0000000807077290 */ /* 0x000fe4000fffe009 */
[----:B------:R-:W-:Y:S02]  /*1530*/  USEL UR4, UR4, 0x8000, UP0 ;  /* 0x0000800004047887 */ /* 0x000fe40008000000 */
[----:B------:R-:W-:-:S04]  /*1540*/  UIADD3 UR5, UPT, UPT, UR5, UR6, UR7 ;  /* 0x0000000605057290 */ /* 0x000fc8000fffe007 */
[----:B------:R-:W-:-:S06]  /*1550*/  UIADD3 UR4, UPT, UPT, UR5, UR4, URZ ;  /* 0x0000000405047290 */ /* 0x000fcc000fffe0ff */
[----:B------:R-:W-:Y:S02]  /*1560*/  MOV R2, UR4 ;  /* 0x0000000400027c02 */ /* 0x000fe40008000f00 */
.L_x_18:
[----:B------:R-:W-:Y:S05]  /*1570*/  BRA.U !UP5, `(.L_x_19) ;  /* 0x000000010db87547 */ /* 0x000fea000b800000 */
[----:B------:R-:W1:Y:S01]  /*1580*/  LDCU.128 UR4, c[0x0][0xb10] ;  /* 0x00016200ff0477ac */ /* 0x000e620008000c00 */
[----:B------:R-:W2:Y:S01]  /*1590*/  LDCU UR23, c[0x0][0x370] ;  /* 0x00006e00ff1777ac */ /* 0x000ea20008000800 */
[----:B------:R-:W3:Y:S01]  /*15a0*/  LDCU UR20, c[0x0][0x374] ;  /* 0x00006e80ff1477ac */ /* 0x000ee20008000800 */
[----:B------:R-:W4:Y:S01]  /*15b0*/  LDCU UR19, c[0x0][0xb0c] ;  /* 0x00016180ff1377ac */ /* 0x000f220008000800 */
[----:B------:R-:W2:Y:S01]  /*15c0*/  LDCU UR18, c[0x0][0xb20] ;  /* 0x00016400ff1277ac */ /* 0x000ea20008000800 */
[----:B------:R-:W2:Y:S01]  /*15d0*/  LDCU.64 UR8, c[0x0][0xb28] ;  /* 0x00016500ff0877ac */ /* 0x000ea20008000a00 */
[----:B-1----:R-:W-:Y:S02]  /*15e0*/  UISETP.NE.AND UP0, UPT, UR6, 0x1, UPT ;  /* 0x000000010600788c */ /* 0x002fe4000bf05270 */
[----:B---3--:R-:W-:Y:S02]  /*15f0*/  UIMAD.WIDE.U32 UR28, UR20, UR7, URZ ;  /* 0x00000007141c72a5 */ /* 0x008fe4000f8e00ff */
[----:B------:R-:W-:-:S02]  /*1600*/  UISETP.NE.AND UP2, UPT, UR17, 0x1, UPT ;  /* 0x000000011100788c */ /* 0x000fc4000bf45270 */
[----:B----4-:R-:W-:Y:S02]  /*1610*/  UISETP.NE.AND UP1, UPT, UR19, 0x1, UPT ;  /* 0x000000011300788c */ /* 0x010fe4000bf25270 */
[----:B------:R-:W-:Y:S02]  /*1620*/  UIMAD.WIDE.U32 UR30, UR51, UR7, URZ ;  /* 0x00000007331e72a5 */ /* 0x000fe4000f8e00ff */
[----:B--2---:R-:W-:Y:S01]  /*1630*/  UIMAD.WIDE.U32 UR24, UR23, UR4, URZ ;  /* 0x00000004171872a5 */ /* 0x004fe2000f8e00ff */
[----:B------:R-:W-:Y:S01]  /*1640*/  UMOV UR7, UR29 ;  /* 0x0000001d00077c82 */ /* 0x000fe20008000000 */
[----:B------:R-:W-:Y:S02]  /*1650*/  UIMAD.WIDE.U32 UR28, UR50, UR4, URZ ;  /* 0x00000004321c72a5 */ /* 0x000fe4000f8e00ff */
[----:B------:R-:W-:-:S03]  /*1660*/  @UP0 USHF.R.U32.HI UR20, URZ, UR18, UR7 ;  /* 0x00000012ff140299 */ /* 0x000fc60008011607 */
[----:B------:R-:W-:Y:S02]  /*1670*/  @UP1 USHF.R.U32.HI UR23, URZ, UR5, UR25 ;  /* 0x00000005ff171299 */ /* 0x000fe40008011619 */
[----:B------:R-:W-:Y:S02]  /*1680*/  UIMAD.WIDE.U32 UR24, UR20, UR8, URZ ;  /* 0x00000008141872a5 */ /* 0x000fe4000f8e00ff */
[----:B------:R-:W-:Y:S02]  /*1690*/  USHF.R.U32.HI UR31, URZ, UR18, UR31 ;  /* 0x00000012ff1f7299 */ /* 0x000fe4000801161f */
[----:B------:R-:W-:Y:S02]  /*16a0*/  UIMAD.WIDE.U32 UR32, UR23, UR8, URZ ;  /* 0x00000008172072a5 */ /* 0x000fe4000f8e00ff */
[----:B------:R-:W-:Y:S02]  /*16b0*/  @UP2 USHF.R.U32.HI UR20, URZ, UR9, UR25 ;  /* 0x00000009ff142299 */ /* 0x000fe40008011619 */
[----:B------:R-:W-:-:S02]  /*16c0*/  USHF.R.U32.HI UR29, URZ, UR5, UR29 ;  /* 0x00000005ff1d7299 */ /* 0x000fc4000801161d */
[----:B------:R-:W-:Y:S02]  /*16d0*/  USEL UR31, UR51, UR31, !UP0 ;  /* 0x0000001f331f7287 */ /* 0x000fe4000c000000 */
[----:B------:R-:W-:Y:S02]  /*16e0*/  @UP2 USHF.R.U32.HI UR23, URZ, UR9, UR33 ;  /* 0x00000009ff172299 */ /* 0x000fe40008011621 */
[----:B------:R-:W-:Y:S02]  /*16f0*/  UIMAD UR20, UR20, UR17, URZ ;  /* 0x00000011141472a4 */ /* 0x000fe4000f8e02ff */
[----:B------:R-:W-:Y:S02]  /*1700*/  USEL UR29, UR50, UR29, !UP1 ;  /* 0x0000001d321d7287 */ /* 0x000fe4000c800000 */
[----:B------:R-:W-:Y:S02]  /*1710*/  UIMAD UR4, UR23, UR17, URZ ;  /* 0x00000011170472a4 */ /* 0x000fe4000f8e02ff */
[----:B------:R-:W-:-:S02]  /*1720*/  UISETP.GE.AND UP0, UPT, UR31, UR20, UPT ;  /* 0x000000141f00728c */ /* 0x000fc4000bf06270 */
[----:B------:R-:W-:Y:S02]  /*1730*/  UIMAD.WIDE.U32 UR32, UR31, UR8, URZ ;  /* 0x000000081f2072a5 */ /* 0x000fe4000f8e00ff */
[----:B------:R-:W-:Y:S02]  /*1740*/  UISETP.GE.OR UP0, UPT, UR29, UR4, UP0 ;  /* 0x000000041d00728c */ /* 0x000fe40008706670 */
[----:B------:R-:W-:Y:S02]  /*1750*/  USHF.R.U32.HI UR4, URZ, UR9, UR33 ;  /* 0x00000009ff047299 */ /* 0x000fe40008011621 */
[----:B------:R-:W-:Y:S02]  /*1760*/  UIMAD.WIDE.U32 UR24, UR29, UR8, URZ ;  /* 0x000000081d1872a5 */ /* 0x000fe4000f8e00ff */
[----:B------:R-:W-:Y:S02]  /*1770*/  USEL UR4, UR31, UR4, !UP2 ;  /* 0x000000041f047287 */ /* 0x000fe4000d000000 */
[----:B------:R-:W-:-:S02]  /*1780*/  UIADD3 UR5, UPT, UPT, -UR31, URZ, URZ ;  /* 0x000000ff1f057290 */ /* 0x000fc4000fffe1ff */
[----:B------:R-:W-:Y:S02]  /*1790*/  UIADD3 UR8, UPT, UPT, -UR4, URZ, URZ ;  /* 0x000000ff04087290 */ /* 0x000fe4000fffe1ff */
[----:B------:R-:W-:Y:S02]  /*17a0*/  @!UP0 USHF.R.U32.HI UR9, URZ, UR9, UR25 ;  /* 0x00000009ff098299 */ /* 0x000fe40008011619 */
[----:B------:R-:W-:Y:S02]  /*17b0*/  UIMAD UR8, UR17, UR8, UR31 ;  /* 0x00000008110872a4 */ /* 0x000fe4000f8e021f */
[----:B------:R-:W-:Y:S02]  /*17c0*/  @!UP0 USEL UR9, UR29, UR9, !UP2 ;  /* 0x000000091d098287 */ /* 0x000fe4000d000000 */
[----:B------:R-:W-:Y:S02]  /*17d0*/  UIADD3 UR7, UPT, UPT, -UR29, URZ, URZ ;  /* 0x000000ff1d077290 */ /* 0x000fe4000fffe1ff */
[----:B------:R-:W-:-:S02]  /*17e0*/  @!UP0 UIMAD UR8, UR8, UR23, UR9 ;  /* 0x00000017080882a4 */ /* 0x000fc4000f8e0209 */
[----:B------:R-:W-:Y:S02]  /*17f0*/  @!UP0 UIADD3 UR4, UPT, UPT, UR4, -UR9, URZ ;  /* 0x8000000904048290 */ /* 0x000fe4000fffe0ff */
[----:B------:R-:W-:Y:S02]  /*1800*/  UIMAD UR5, UR6, UR5, UR51 ;  /* 0x00000005060572a4 */ /* 0x000fe4000f8e0233 */
[----:B------:R-:W-:Y:S02]  /*1810*/  @!UP0 UIMAD UR31, UR4, UR17, UR29 ;  /* 0x00000011041f82a4 */ /* 0x000fe4000f8e021d */
[----:B------:R-:W-:Y:S01]  /*1820*/  UIMAD UR7, UR19, UR7, UR50 ;  /* 0x00000007130772a4 */ /* 0x000fe2000f8e0232 */
[----:B------:R-:W-:Y:S01]  /*1830*/  @!UP0 UMOV UR29, UR8 ;  /* 0x00000008001d8c82 */ /* 0x000fe20008000000 */
[----:B------:R-:W-:Y:S02]  /*1840*/  UIMAD UR51, UR31, UR6, UR5 ;  /* 0x000000061f3372a4 */ /* 0x000fe4000f8e0205 */
[----:B------:R-:W-:-:S12]  /*1850*/  UIMAD UR50, UR29, UR19, UR7 ;  /* 0x000000131d3272a4 */ /* 0x000fd8000f8e0207 */
.L_x_19:
[----:B------:R-:W-:-:S09]  /*1860*/  UISETP.NE.AND UP0, UPT, UR16, 0x1, UPT ;  /* 0x000000011000788c */ /* 0x000fd2000bf05270 */
[----:B------:R-:W-:Y:S05]  /*1870*/  BRA.U UP0, `(.L_x_20) ;  /* 0x0000000100407547 */ /* 0x000fea000b800000 */
[----:B------:R-:W1:Y:S01]  /*1880*/  LDCU.128 UR4, c[0x0][0xb10] ;  /* 0x00016200ff0477ac */ /* 0x000e620008000c00 */
[----:B------:R-:W2:Y:S01]  /*1890*/  LDCU UR9, c[0x0][0xb0c] ;  /* 0x00016180ff0977ac */ /* 0x000ea20008000800 */
[----:B------:R-:W3:Y:S01]  /*18a0*/  LDCU UR8, c[0x0][0xb20] ;  /* 0x00016400ff0877ac */ /* 0x000ee20008000800 */
[----:B-1----:R-:W-:Y:S02]  /*18b0*/  UIMAD.WIDE.U32 UR18, UR50, UR4, URZ ;  /* 0x00000004321272a5 */ /* 0x002fe4000f8e00ff */
[----:B------:R-:W-:Y:S02]  /*18c0*/  UIMAD.WIDE.U32 UR16, UR51, UR7, URZ ;  /* 0x00000007331072a5 */ /* 0x000fe4000f8e00ff */
[----:B--2---:R-:W-:Y:S02]  /*18d0*/  UISETP.NE.AND UP1, UPT, UR9, 0x1, UPT ;  /* 0x000000010900788c */ /* 0x004fe4000bf25270 */
[----:B------:R-:W-:Y:S01]  /*18e0*/  UISETP.NE.AND UP0, UPT, UR6, 0x1, UPT ;  /* 0x000000010600788c */ /* 0x000fe2000bf05270 */
[----:B------:R-:W-:Y:S01]  /*18f0*/  UMOV UR7, UR19 ;  /* 0x0000001300077c82 */ /* 0x000fe20008000000 */
[----:B---3--:R-:W-:-:S02]  /*1900*/  USHF.R.U32.HI UR8, URZ, UR8, UR17 ;  /* 0x00000008ff087299 */ /* 0x008fc40008011611 */
[----:B------:R-:W-:Y:S02]  /*1910*/  USHF.R.U32.HI UR5, URZ, UR5, UR7 ;  /* 0x00000005ff057299 */ /* 0x000fe40008011607 */
[----:B------:R-:W-:Y:S02]  /*1920*/  USEL UR8, UR51, UR8, !UP0 ;  /* 0x0000000833087287 */ /* 0x000fe4000c000000 */
[----:B------:R-:W-:-:S04]  /*1930*/  USEL UR5, UR50, UR5, !UP1 ;  /* 0x0000000532057287 */ /* 0x000fc8000c800000 */
[----:B------:R-:W-:Y:S02]  /*1940*/  UIADD3 UR4, UPT, UPT, UR5, -UR8, URZ ;  /* 0x8000000805047290 */ /* 0x000fe4000fffe0ff */
[----:B------:R-:W-:Y:S02]  /*1950*/  UIADD3 UR5, UPT, UPT, -UR5, UR8, URZ ;  /* 0x0000000805057290 */ /* 0x000fe4000fffe1ff */
[----:B------:R-:W-:Y:S02]  /*1960*/  UIMAD UR51, UR4, UR6, UR51 ;  /* 0x00000006043372a4 */ /* 0x000fe4000f8e0233 */
[----:B------:R-:W-:-:S12]  /*1970*/  UIMAD UR50, UR5, UR9, UR50 ;  /* 0x00000009053272a4 */ /* 0x000fd8000f8e0232 */
.L_x_20:
[----:B------:R-:W-:-:S09]  /*1980*/  UISETP.EQ.U32.AND UP0, UPT, UR12, 0x1, UPT ;  /* 0x000000010c00788c */ /* 0x000fd2000bf02070 */
[----:B------:R-:W-:Y:S05]  /*1990*/  BRA.U !UP0, `(.L_x_21) ;  /* 0x00000001080c7547 */ /* 0x000fea000b800000 */
[----:B------:R-:W-:Y:S01]  /*19a0*/  UCGABAR_WAIT ;  /* 0x0000000000007dc7 */ /* 0x000fe20008000000 */
[----:B------:R-:W-:Y:S01]  /*19b0*/  CCTL.IVALL ;  /* 0x00000000ff00798f */ /* 0x000fe20002000000 */
[----:B------:R-:W-:Y:S05]  /*19c0*/  BRA `(.L_x_22) ;  /* 0x0000000000047947 */ /* 0x000fea0003800000 */
.L_x_21:
[----:B------:R-:W-:Y:S06]  /*19d0*/  BAR.SYNC.DEFER_BLOCKING 0x0 ;  /* 0x0000000000007b1d */ /* 0x000fec0000010000 */
.L_x_22:
[----:B------:R-:W-:Y:S05]  /*19e0*/  BRA.U UP6, `(.L_x_23) ;  /* 0x0000001506f87547 */ /* 0x000fea000b800000 */
[----:B------:R-:W1:Y:S01]  /*19f0*/  LDCU UR27, c[0x0][0x38c] ;  /* 0x00007180ff1b77ac */ /* 0x000e620008000800 */
[----:B------:R-:W-:Y:S01]  /*1a00*/  PLOP3.LUT P1, PT, PT, PT, UP3, 0x80, 0x8 ;  /* 0x000000000008781c */ /* 0x000fe20003f2f038 */
[----:B------:R-:W-:Y:S01]  /*1a10*/  IMAD.MOV.U32 R12, RZ, RZ, 0x1 ;  /* 0x00000001ff0c7424 */ /* 0x000fe200078e00ff */
[----:B------:R-:W-:Y:S01]  /*1a20*/  ISETP.EQ.OR P2, PT, R0, RZ, P3 ;  /* 0x000000ff0000720c */ /* 0x000fe20001f42670 */
[----:B------:R-:W-:Y:S01]  /*1a30*/  USHF.L.U32 UR11, UR11, 0x4, URZ ;  /* 0x000000040b0b7899 */ /* 0x000fe200080006ff */
[----:B------:R-:W-:Y:S01]  /*1a40*/  PLOP3.LUT P1, PT, P1, PT, PT, 0x8, 0x80 ;  /* 0x000000000080781c */ /* 0x000fe20000f2e170 */
[----:B------:R-:W-:Y:S01]  /*1a50*/  UISETP.NE.AND UP1, UPT, UR10, URZ, UPT ;  /* 0x000000ff0a00728c */ /* 0x000fe2000bf25270 */
[----:B------:R-:W-:Y:S01]  /*1a60*/  CS2R R10, SRZ ;  /* 0x00000000000a7805 */ /* 0x000fe2000001ff00 */
[----:B------:R-:W-:Y:S01]  /*1a70*/  IMAD.MOV.U32 R9, RZ, RZ, RZ ;  /* 0x000000ffff097224 */ /* 0x000fe200078e00ff */
[----:B------:R-:W2:Y:S01]  /*1a80*/  LDCU UR24, c[0x0][0x370] ;  /* 0x00006e00ff1877ac */ /* 0x000ea20008000800 */
[----:B------:R-:W-:Y:S01]  /*1a90*/  IMAD.MOV.U32 R8, RZ, RZ, 0x1 ;  /* 0x00000001ff087424 */ /* 0x000fe200078e00ff */
[----:B------:R-:W3:Y:S01]  /*1aa0*/  LDCU.64 UR30, c[0x0][0x348] ;  /* 0x00006900ff1e77ac */ /* 0x000ee20008000a00 */
[----:B------:R-:W4:Y:S01]  /*1ab0*/  LDCU UR23, c[0x0][0x374] ;  /* 0x00006e80ff1777ac */ /* 0x000f220008000800 */
[----:B-1----:R-:W-:-:S02]  /*1ac0*/  UIADD3 UR4, UPT, UPT, UR27, 0x7f, URZ ;  /* 0x0000007f1b047890 */ /* 0x002fc4000fffe0ff */
[----:B------:R-:W-:Y:S02]  /*1ad0*/  ULOP3.LUT UR25, UR11, 0x30, URZ, 0xe2, !UPT ;  /* 0x000000300b197892 */ /* 0x000fe4000f8ee2ff */
[----:B------:R-:W-:Y:S02]  /*1ae0*/  USHF.R.S32.HI UR29, URZ, 0x1f, UR4 ;  /* 0x0000001fff1d7899 */ /* 0x000fe40008011404 */
[----:B------:R-:W-:Y:S02]  /*1af0*/  USEL UR39, UR26, 0x2, UP1 ;  /* 0x000000021a277887 */ /* 0x000fe40008800000 */
[----:B------:R-:W-:Y:S02]  /*1b00*/  ULEA.HI UR29, UR29, UR4, URZ, 0x7 ;  /* 0x000000041d1d7291 */ /* 0x000fe4000f8f38ff */
[----:B------:R-:W-:Y:S02]  /*1b10*/  UIADD3 UR4, UPT, UPT, UR27, -0x1, URZ ;  /* 0xffffffff1b047890 */ /* 0x000fe4000fffe0ff */
[----:B------:R-:W-:-:S02]  /*1b20*/  USHF.R.S32.HI UR29, URZ, 0x7, UR29 ;  /* 0x00000007ff1d7899 */ /* 0x000fc4000801141d */
[----:B------:R-:W-:Y:S02]  /*1b30*/  UISETP.GE.U32.AND UP2, UPT, UR4, -0xff, UPT ;  /* 0xffffff010400788c */ /* 0x000fe4000bf46070 */
[----:B------:R-:W-:Y:S02]  /*1b40*/  UISETP.LT.U32.AND UP0, UPT, UR29, 0xd, UPT ;  /* 0x0000000d1d00788c */ /* 0x000fe4000bf01070 */
[----:B------:R-:W-:Y:S02]  /*1b50*/  UIADD3 UR27, UPT, UPT, UR27, 0xfe, URZ ;  /* 0x000000fe1b1b7890 */ /* 0x000fe4000fffe0ff */
[----:B------:R-:W-:Y:S01]  /*1b60*/  USEL UR28, UR29, 0xd, UP0 ;  /* 0x0000000d1d1c7887 */ /* 0x000fe20008000000 */
[----:B------:R-:W-:-:S03]  /*1b70*/  UMOV UR42, URZ ;  /* 0x000000ff002a7c82 */ /* 0x000fc60008000000 */
[----:B------:R-:W-:Y:S02]  /*1b80*/  UIADD3 UR38, UPT, UPT, UR28, -0x1, URZ ;  /* 0xffffffff1c267890 */ /* 0x000fe4000fffe0ff */
[----:B------:R-:W-:Y:S02]  /*1b90*/  @UP2 UIADD3 UR38, UPT, UPT, UR28, URZ, URZ ;  /* 0x000000ff1c262290 */ /* 0x000fe4000fffe0ff */
[----:B------:R-:W-:Y:S02]  /*1ba0*/  UIADD3 UR43, UPT, UPT, UR29, -UR28, URZ ;  /* 0x8000001c1d2b7290 */ /* 0x000fe4000fffe0ff */
[----:B--234-:R-:W-:-:S12]  /*1bb0*/  UIADD3 UR38, UPT, UPT, UR38, 0x1, URZ ;  /* 0x0000000126267890 */ /* 0x01cfd8000fffe0ff */
.L_x_43:
[----:B------:R-:W-:Y:S01]  /*1bc0*/  UISETP.NE.AND UP0, UPT, UR54, URZ, UPT ;  /* 0x000000ff3600728c */ /* 0x000fe2000bf05270 */
[----:B------:R-:W1:Y:S08]  /*1bd0*/  S2UR UR54, SR_CgaCtaId ;  /* 0x00000000003679c3 */ /* 0x000e700000008800 */
[----:B------:R-:W-:Y:S05]  /*1be0*/  BRA.U UP0, `(.L_x_24) ;  /* 0x0000000100347547 */ /* 0x000fea000b800000 */
[----:B------:R-:W2:Y:S01]  /*1bf0*/  S2R R0, SR_CgaCtaId ;  /* 0x0000000000007919 */ /* 0x000ea20000008800 */
[----:B------:R-:W-:-:S04]  /*1c00*/  MOV R2, 0x400 ;  /* 0x0000040000027802 */ /* 0x000fc80000000f00 */
[----:B--2---:R-:W-:Y:S02]  /*1c10*/  LEA R0, R0, R2, 0x18 ;  /* 0x0000000200007211 */ /* 0x004fe400078ec0ff */
[----:B------:R-:W-:-:S03]  /*1c20*/  SHF.L.U32 R2, R8, 0x1f, RZ ;  /* 0x0000001f08027819 */ /* 0x000fc600000006ff */
[----:B------:R-:W-:-:S04]  /*1c30*/  IMAD R0, R9, 0x8, R0 ;  /* 0x0000000809007824 */ /* 0x000fc800078e0200 */
[----:B------:R-:W2:Y:S02]  /*1c40*/  SYNCS.PHASECHK.TRANS64.TRYWAIT P0, [R0+URZ+0x160], R2 ;  /* 0x00016002000075a7 */ /* 0x000ea400080011ff */
[----:B--2---:R-:W-:Y:S05]  /*1c50*/  @!P0 BRA `(.L_x_25) ;  /* 0x0000005000d48947 */ /* 0x004fea0003800000 */
.L_x_112:
[----:B------:R-:W-:Y:S01]  /*1c60*/  VIADD R9, R9, 0x1 ;  /* 0x0000000109097836 */ /* 0x000fe20000000000 */
[----:B------:R2:W-:Y:S04]  /*1c70*/  SYNCS.ARRIVE.TRANS64.A1T0 RZ, [R0+URZ+0x150], RZ ;  /* 0x000150ff00ff79a7 */ /* 0x0005e800081000ff */
[----:B------:R-:W-:-:S04]  /*1c80*/  ISETP.NE.AND P0, PT, R9, 0x2, PT ;  /* 0x000000020900780c */ /* 0x000fc80003f05270 */
[----:B------:R-:W-:Y:S02]  /*1c90*/  SEL R9, R9, RZ, P0 ;  /* 0x000000ff09097207 */ /* 0x000fe40000000000 */
[----:B--2---:R-:W-:-:S04]  /*1ca0*/  SEL R0, RZ, 0x1, P0 ;  /* 0x00000001ff007807 */ /* 0x004fc80000000000 */
[----:B------:R-:W-:-:S07]  /*1cb0*/  LOP3.LUT R8, R8, R0, RZ, 0x3c, !PT ;  /* 0x0000000008087212 */ /* 0x000fce00078e3cff */
.L_x_24:
[----:B------:R-:W-:Y:S01]  /*1cc0*/  UMOV UR26, 0x400 ;  /* 0x00000400001a7882 */ /* 0x000fe20000000000 */
[----:B------:R-:W-:Y:S01]  /*1cd0*/  SHF.L.U32 R0, R12, 0x1f, RZ ;  /* 0x0000001f0c007819 */ /* 0x000fe200000006ff */
[----:B-1----:R-:W-:Y:S02]  /*1ce0*/  ULEA UR26, UR54, UR26, 0x18 ;  /* 0x0000001a361a7291 */ /* 0x002fe4000f8ec0ff */
[----:B------:R-:W-:Y:S02]  /*1cf0*/  UISETP.GE.U32.AND UP0, UPT, UR27, 0xff, UPT ;  /* 0x000000ff1b00788c */ /* 0x000fe4000bf06070 */
[----:B------:R-:W-:Y:S02]  /*1d00*/  ULEA UR4, UR42, UR26, 0x3 ;  /* 0x0000001a2a047291 */ /* 0x000fe4000f8e18ff */
[----:B------:R-:W-:Y:S02]  /*1d10*/  ULEA UR11, UR51, UR22, 0x2 ;  /* 0x00000016330b7291 */ /* 0x000fe4000f8e10ff */
[----:B------:R-:W-:-:S02]  /*1d20*/  ULEA UR35, UR50, UR25, 0x6 ;  /* 0x0000001932237291 */ /* 0x000fc4000f8e30ff */
[----:B------:R-:W-:Y:S01]  /*1d30*/  USHF.L.U32 UR11, UR11, 0x4, URZ ;  /* 0x000000040b0b7899 */ /* 0x000fe200080006ff */
[----:B------:R-:W-:Y:S02]  /*1d40*/  UMOV UR6, URZ ;  /* 0x000000ff00067c82 */ /* 0x000fe40008000000 */
[----:B------:R1:W2:Y:S01]  /*1d50*/  SYNCS.PHASECHK.TRANS64.TRYWAIT P0, [UR4+0x68], R0 ;  /* 0x00006800ff0075a7 */ /* 0x0002a20008001104 */
[----:B------:R-:W-:Y:S08]  /*1d60*/  BRA.U !UP0, `(.L_x_26) ;  /* 0x0000000108c47547 */ /* 0x000ff0000b800000 */
[----:B------:R-:W-:Y:S01]  /*1d70*/  UMOV UR4, URZ ;  /* 0x000000ff00047c82 */ /* 0x000fe20008000000 */
[----:B------:R-:W-:-:S05]  /*1d80*/  UMOV UR20, UR42 ;  /* 0x0000002a00147c82 */ /* 0x000fca0008000000 */
.L_x_32:
[----:B------:R-:W-:Y:S01]  /*1d90*/  ULEA UR33, UR20, UR26, 0x3 ;  /* 0x0000001a14217291 */ /* 0x000fe2000f8e18ff */
[----:B--2---:R-:W-:Y:S01]  /*1da0*/  @!P3 MOV R2, 0x4000 ;  /* 0x000040000002b802 */ /* 0x004fe20000000f00 */
[----:B--2-4-:R-:W-:Y:S10]  /*1db0*/  @P0 BRA `(.L_x_27) ;  /* 0x00000000000c0947 */ /* 0x014ff40003800000 */
[----:B------:R-:W-:-:S04]  /*1dc0*/  SHF.L.U32 R3, R12, 0x1f, RZ ;  /* 0x0000001f0c037819 */ /* 0x000fc800000006ff */
[----:B------:R-:W2:Y:S02]  /*1dd0*/  SYNCS.PHASECHK.TRANS64.TRYWAIT P0, [UR33+0x68], R3 ;  /* 0x00006803ff0075a7 */ /* 0x000ea40008001121 */
[----:B--2---:R-:W-:Y:S05]  /*1de0*/  @!P0 BRA `(.L_x_28) ;  /* 0x0000005000848947 */ /* 0x004fea0003800000 */
.L_x_27:
[----:B------:R2:W-:Y:S01]  /*1df0*/  @!P3 SYNCS.ARRIVE.TRANS64 RZ, [UR33], R2 ;  /* 0x00000002ffffb9a7 */ /* 0x0005e20008000021 */
[----:B------:R-:W-:-:S04]  /*1e00*/  ULOP3.LUT UR5, UR39, 0x2, URZ, 0xfc, !UPT ;  /* 0x0000000227057892 */ /* 0x000fc8000f8efcff */
[----:B------:R-:W-:-:S09]  /*1e10*/  UISETP.NE.AND UP0, UPT, UR5, 0x2, UPT ;  /* 0x000000020500788c */ /* 0x000fd2000bf05270 */
[----:B------:R-:W-:Y:S05]  /*1e20*/  BRA.U UP0, `(.L_x_29) ;  /* 0x0000000100047547 */ /* 0x000fea000b800000 */
[----:B------:R-:W-:Y:S05]  /*1e30*/  BPT.TRAP 0x1 ;  /* 0x000000040000795c */ /* 0x000fea0000300000 */
.L_x_29:
[----:B------:R-:W-:Y:S04]  /*1e40*/  BSSY.RECONVERGENT B0, `(.L_x_30) ;  /* 0x0000003000007945 */ /* 0x000fe80003800200 */
[----:B------:R-:W-:Y:S05]  /*1e50*/  @P2 BRA `(.L_x_31) ;  /* 0x0000000000042947 */ /* 0x000fea0003800000 */
[----:B------:R-:W-:Y:S05]  /*1e60*/  BPT.TRAP 0x1 ;  /* 0x000000040000795c */ /* 0x000fea0000300000 */
.L_x_31:
[----:B------:R-:W-:Y:S05]  /*1e70*/  BSYNC.RECONVERGENT B0 ;  /* 0x0000000000007941 */ /* 0x000fea0003800200 */
.L_x_30:
[----:B------:R-:W-:Y:S02]  /*1e80*/  UIADD3 UR42, UPT, UPT, UR20, 0x1, URZ ;  /* 0x00000001142a7890 */ /* 0x000fe4000fffe0ff */
[----:B------:R-:W-:Y:S02]  /*1e90*/  USHF.L.U32 UR8, UR20, 0xd, URZ ;  /* 0x0000000d14087899 */ /* 0x000fe400080006ff */
[----:B------:R-:W-:Y:S02]  /*1ea0*/  UISETP.NE.AND UP0, UPT, UR42, 0xd, UPT ;  /* 0x0000000d2a00788c */ /* 0x000fe4000bf05270 */
[----:B------:R-:W-:Y:S02]  /*1eb0*/  UIADD3 UR44, UP1, UPT, UR30, 0x80, URZ ;  /* 0x000000801e2c7890 */ /* 0x000fe4000ff3e0ff */
[----:B------:R-:W-:Y:S02]  /*1ec0*/  USEL UR6, URZ, 0x1, UP0 ;  /* 0x00000001ff067887 */ /* 0x000fe40008000000 */
[----:B------:R-:W-:-:S02]  /*1ed0*/  USEL UR42, UR42, URZ, UP0 ;  /* 0x000000ff2a2a7287 */ /* 0x000fc40008000000 */
[----:B------:R-:W-:Y:S02]  /*1ee0*/  ULOP3.LUT UR32, UR21, UR8, URZ, 0xfc, !UPT ;  /* 0x0000000815207292 */ /* 0x000fe4000f8efcff */
[----:B------:R-:W-:Y:S01]  /*1ef0*/  ULEA UR5, UR42, UR26, 0x3 ;  /* 0x0000001a2a057291 */ /* 0x000fe2000f8e18ff */
[----:B------:R-:W-:Y:S01]  /*1f00*/  LOP3.LUT R12, R12, UR6, RZ, 0x3c, !PT ;  /* 0x000000060c0c7c12 */ /* 0x000fe2000f8e3cff */
[----:B------:R-:W-:Y:S02]  /*1f10*/  UIADD3 UR18, UP0, UPT, UR30, 0x180, URZ ;  /* 0x000001801e127890 */ /* 0x000fe4000ff1e0ff */
[----:B------:R-:W-:Y:S01]  /*1f20*/  ULOP3.LUT UR8, UR15, UR8, URZ, 0xfc, !UPT ;  /* 0x000000080f087292 */ /* 0x000fe2000f8efcff */
[----:B-1----:R-:W-:Y:S01]  /*1f30*/  SHF.L.U32 R0, R12, 0x1f, RZ ;  /* 0x0000001f0c007819 */ /* 0x002fe200000006ff */
[----:B------:R-:W-:Y:S02]  /*1f40*/  USHF.L.U32 UR34, UR4, 0x7, URZ ;  /* 0x0000000704227899 */ /* 0x000fe400080006ff */
[----:B------:R-:W-:Y:S01]  /*1f50*/  UIADD3.X UR45, UPT, UPT, URZ, UR31, URZ, UP1, !UPT ;  /* 0x0000001fff2d7290 */ /* 0x000fe20008ffe4ff */
[----:B------:R3:W4:Y:S01]  /*1f60*/  SYNCS.PHASECHK.TRANS64.TRYWAIT P0, [UR5+0x68], R0 ;  /* 0x00006800ff0075a7 */ /* 0x0007220008001105 */
[----:B------:R-:W-:-:S02]  /*1f70*/  UIADD3 UR32, UPT, UPT, UR26, 0x2400, UR32 ;  /* 0x000024001a207890 */ /* 0x000fc4000fffe020 */
[----:B------:R-:W-:Y:S02]  /*1f80*/  UPRMT UR7, URZ, 0x5410, UR14 ;  /* 0x00005410ff077896 */ /* 0x000fe4000800000e */
[----:B------:R-:W-:Y:S02]  /*1f90*/  UIADD3 UR8, UPT, UPT, UR26, 0x1c400, UR8 ;  /* 0x0001c4001a087890 */ /* 0x000fe4000fffe008 */
[----:B------:R-:W-:Y:S02]  /*1fa0*/  UIADD3.X UR19, UPT, UPT, URZ, UR31, URZ, UP0, !UPT ;  /* 0x0000001fff137290 */ /* 0x000fe400087fe4ff */
[----:B------:R-:W-:Y:S01]  /*1fb0*/  UPRMT UR5, URZ, 0x5410, UR13 ;  /* 0x00005410ff057896 */ /* 0x000fe2000800000d */
[----:B------:R-:W-:Y:S01]  /*1fc0*/  UMOV UR16, 0x0 ;  /* 0x0000000000107882 */ /* 0x000fe20000000000 */
[----:B------:R-:W-:Y:S01]  /*1fd0*/  UMOV UR17, 0x10000000 ;  /* 0x1000000000117882 */ /* 0x000fe20000000000 */
[----:B------:R-:W-:Y:S01]  /*1fe0*/  UMOV UR12, UR36 ;  /* 0x00000024000c7c82 */ /* 0x000fe20008000000 */
[----:B------:R-:W-:Y:S01]  /*1ff0*/  UMOV UR9, UR33 ;  /* 0x0000002100097c82 */ /* 0x000fe20008000000 */
[----:B------:R-:W-:Y:S01]  /*2000*/  UMOV UR10, UR34 ;  /* 0x00000022000a7c82 */ /* 0x000fe20008000000 */
[----:B------:R3:W-:Y:S01]  /*2010*/  UTMALDG.3D.MULTICAST [UR32], [UR44], UR7, desc[UR16] ;  /* 0x000010202c0073b4 */ /* 0x0007e20008011807 */
[----:B------:R-:W-:Y:S01]  /*2020*/  UIADD3 UR4, UPT, UPT, UR4, 0x1, URZ ;  /* 0x0000000104047890 */ /* 0x000fe2000fffe0ff */
[----:B------:R-:W-:Y:S01]  /*2030*/  UMOV UR6, UR38 ;  /* 0x0000002600067c82 */ /* 0x000fe20008000000 */
[----:B------:R-:W-:-:S02]  /*2040*/  UMOV UR20, UR42 ;  /* 0x0000002a00147c82 */ /* 0x000fc40008000000 */
[----:B------:R-:W-:Y:S01]  /*2050*/  UISETP.NE.AND UP0, UPT, UR4, UR38, UPT ;  /* 0x000000260400728c */ /* 0x000fe2000bf05270 */
[----:B------:R3:W-:Y:S08]  /*2060*/  UTMALDG.3D.MULTICAST [UR8], [UR18], UR5, desc[UR16] ;  /* 0x00001008120073b4 */ /* 0x0007f00008011805 */
[----:B---3--:R-:W-:Y:S05]  /*2070*/  BRA.U UP0, `(.L_x_32) ;  /* 0xfffffffd00447547 */ /* 0x008fea000b83ffff */
.L_x_26:
[----:B------:R-:W-:Y:S01]  /*2080*/  ULEA UR4, UR42, UR26, 0x3 ;  /* 0x0000001a2a047291 */ /* 0x000fe2000f8e18ff */
[----:B-1----:R-:W-:Y:S01]  /*2090*/  SHF.L.U32 R0, R12, 0x1f, RZ ;  /* 0x0000001f0c007819 */ /* 0x002fe200000006ff */
[----:B------:R-:W-:Y:S01]  /*20a0*/  @!P1 SYNCS.ARRIVE.TRANS64.A1T0 RZ, [UR26+0xe8], RZ ;  /* 0x0000e8ffffff99a7 */ /* 0x000fe2000810001a */
[----:B------:R-:W-:-:S06]  /*20b0*/  UISETP.GT.AND UP0, UPT, UR29, UR28, UPT ;  /* 0x0000001c1d00728c */ /* 0x000fcc000bf04270 */
[----:B--2-4-:R1:W2:Y:S03]  /*20c0*/  SYNCS.PHASECHK.TRANS64.TRYWAIT P0, [UR4+0x68], R0 ;  /* 0x00006800ff0075a7 */ /* 0x0142a60008001104 */
[----:B------:R-:W-:Y:S05]  /*20d0*/  BRA.U !UP0, `(.L_x_33) ;  /* 0x0000000108c87547 */ /* 0x000fea000b800000 */
[----:B------:R-:W-:Y:S01]  /*20e0*/  UIADD3 UR5, UPT, UPT, UR43, UR6, URZ ;  /* 0x000000062b057290 */ /* 0x000fe2000fffe0ff */
[----:B------:R-:W-:-:S11]  /*20f0*/  UMOV UR34, UR42 ;  /* 0x0000002a00227c82 */ /* 0x000fd60008000000 */
.L_x_39:
[----:B------:R-:W-:Y:S01]  /*2100*/  ULEA UR17, UR34, UR26, 0x3 ;  /* 0x0000001a22117291 */ /* 0x000fe2000f8e18ff */
[----:B--2---:R-:W-:Y:S01]  /*2110*/  @!P3 MOV R2, 0x4000 ;  /* 0x000040000002b802 */ /* 0x004fe20000000f00 */
[----:B--2-4-:R-:W-:Y:S10]  /*2120*/  @P0 BRA `(.L_x_34) ;  /* 0x00000000000c0947 */ /* 0x014ff40003800000 */
[----:B------:R-:W-:-:S04]  /*2130*/  SHF.L.U32 R3, R12, 0x1f, RZ ;  /* 0x0000001f0c037819 */ /* 0x000fc800000006ff */
[----:B------:R-:W2:Y:S02]  /*2140*/  SYNCS.PHASECHK.TRANS64.TRYWAIT P0, [UR17+0x68], R3 ;  /* 0x00006803ff0075a7 */ /* 0x000ea40008001111 */
[----:B--2---:R-:W-:Y:S05]  /*2150*/  @!P0 BRA `(.L_x_35) ;  /* 0x0000004c00c08947 */ /* 0x004fea0003800000 */
.L_x_34:
[----:B------:R2:W-:Y:S01]  /*2160*/  @!P3 SYNCS.ARRIVE.TRANS64 RZ, [UR17], R2 ;  /* 0x00000002ffffb9a7 */ /* 0x0005e20008000011 */
[----:B------:R-:W-:-:S04]  /*2170*/  ULOP3.LUT UR4, UR39, 0x2, URZ, 0xfc, !UPT ;  /* 0x0000000227047892 */ /* 0x000fc8000f8efcff */
[----:B------:R-:W-:-:S09]  /*2180*/  UISETP.NE.AND UP0, UPT, UR4, 0x2, UPT ;  /* 0x000000020400788c */ /* 0x000fd2000bf05270 */
[----:B------:R-:W-:Y:S05]  /*2190*/  BRA.U UP0, `(.L_x_36) ;  /* 0x0000000100047547 */ /* 0x000fea000b800000 */
[----:B------:R-:W-:Y:S05]  /*21a0*/  BPT.TRAP 0x1 ;  /* 0x000000040000795c */ /* 0x000fea0000300000 */
.L_x_36:
[----:B------:R-:W-:Y:S04]  /*21b0*/  BSSY.RECONVERGENT B0, `(.L_x_37) ;  /* 0x0000003000007945 */ /* 0x000fe80003800200 */
[----:B------:R-:W-:Y:S05]  /*21c0*/  @P2 BRA `(.L_x_38) ;  /* 0x0000000000042947 */ /* 0x000fea0003800000 */
[----:B------:R-:W-:Y:S05]  /*21d0*/  BPT.TRAP 0x1 ;  /* 0x000000040000795c */ /* 0x000fea0000300000 */
.L_x_38:
[----:B------:R-:W-:Y:S05]  /*21e0*/  BSYNC.RECONVERGENT B0 ;  /* 0x0000000000007941 */ /* 0x000fea0003800200 */
.L_x_37:
        /* <DEDUP_REMOVED lines=13> */
[----:B------:R-:W-:Y:S01]  /*22c0*/  UIADD3 UR16, UPT, UPT, UR26, 0x2400, UR16 ;  /* 0x000024001a107890 */ /* 0x000fe2000fffe010 */
[----:B------:R3:W4:Y:S01]  /*22d0*/  SYNCS.PHASECHK.TRANS64.TRYWAIT P0, [UR4+0x68], R0 ;  /* 0x00006800ff0075a7 */ /* 0x0007220008001104 */
[----:B------:R-:W-:-:S02]  /*22e0*/  UIADD3.X UR47, UPT, UPT, URZ, UR31, URZ, UP1, !UPT ;  /* 0x0000001fff2f7290 */ /* 0x000fc40008ffe4ff */
[----:B------:R-:W-:Y:S02]  /*22f0*/  UPRMT UR7, URZ, 0x5410, UR14 ;  /* 0x00005410ff077896 */ /* 0x000fe4000800000e */
[----:B------:R-:W-:Y:S02]  /*2300*/  UIADD3 UR8, UPT, UPT, UR26, 0x1c400, UR8 ;  /* 0x0001c4001a087890 */ /* 0x000fe4000fffe008 */
[----:B------:R-:W-:Y:S02]  /*2310*/  UPRMT UR4, URZ, 0x5410, UR13 ;  /* 0x00005410ff047896 */ /* 0x000fe4000800000d */
[----:B------:R-:W-:Y:S01]  /*2320*/  UIADD3.X UR45, UPT, UPT, URZ, UR31, URZ, UP0, !UPT ;  /* 0x0000001fff2d7290 */ /* 0x000fe200087fe4ff */
[----:B------:R-:W-:Y:S01]  /*2330*/  UMOV UR32, 0x0 ;  /* 0x0000000000207882 */ /* 0x000fe20000000000 */
[----:B------:R-:W-:Y:S01]  /*2340*/  UMOV UR33, 0x10000000 ;  /* 0x1000000000217882 */ /* 0x000fe20000000000 */
[----:B------:R-:W-:Y:S01]  /*2350*/  UMOV UR19, UR35 ;  /* 0x0000002300137c82 */ /* 0x000fe20008000000 */
[----:B------:R-:W-:Y:S01]  /*2360*/  UMOV UR20, UR36 ;  /* 0x0000002400147c82 */ /* 0x000fe20008000000 */
[----:B------:R-:W-:Y:S01]  /*2370*/  UMOV UR12, UR36 ;  /* 0x00000024000c7c82 */ /* 0x000fe20008000000 */
[----:B------:R-:W-:Y:S01]  /*2380*/  UMOV UR9, UR17 ;  /* 0x0000001100097c82 */ /* 0x000fe20008000000 */
[----:B------:R-:W-:Y:S01]  /*2390*/  UMOV UR10, UR18 ;  /* 0x00000012000a7c82 */ /* 0x000fe20008000000 */
[----:B------:R3:W-:Y:S01]  /*23a0*/  UTMALDG.3D.MULTICAST [UR16], [UR46], UR7, desc[UR32] ;  /* 0x000020102e0073b4 */ /* 0x0007e20008011807 */
[----:B------:R-:W-:Y:S01]  /*23b0*/  UIADD3 UR6, UPT, UPT, UR6, 0x1, URZ ;  /* 0x0000000106067890 */ /* 0x000fe2000fffe0ff */
[----:B------:R-:W-:-:S03]  /*23c0*/  UMOV UR34, UR42 ;  /* 0x0000002a00227c82 */ /* 0x000fc60008000000 */
[----:B------:R-:W-:Y:S01]  /*23d0*/  UISETP.NE.AND UP0, UPT, UR6, UR5, UPT ;  /* 0x000000050600728c */ /* 0x000fe2000bf05270 */
[----:B------:R3:W-:Y:S08]  /*23e0*/  UTMALDG.3D.MULTICAST [UR8], [UR44], UR4, desc[UR32] ;  /* 0x000020082c0073b4 */ /* 0x0007f00008011804 */
[----:B---3--:R-:W-:Y:S05]  /*23f0*/  BRA.U UP0, `(.L_x_39) ;  /* 0xfffffffd00407547 */ /* 0x008fea000b83ffff */
.L_x_33:
[C---:B------:R-:W-:Y:S01]  /*2400*/  LEA R3, R11.reuse, UR26, 0x3 ;  /* 0x0000001a0b037c11 */ /* 0x040fe2000f8e18ff */
[----:B------:R-:W-:Y:S01]  /*2410*/  NOP ;  /* 0x0000000000007918 */ /* 0x000fe20000000000 */
[----:B-1----:R-:W-:Y:S02]  /*2420*/  SHF.L.U32 R0, R10, 0x1f, RZ ;  /* 0x0000001f0a007819 */ /* 0x002fe400000006ff */
[----:B------:R-:W-:Y:S02]  /*2430*/  LEA R4, R11, UR26, 0x4 ;  /* 0x0000001a0b047c11 */ /* 0x000fe4000f8e20ff */
[----:B--2-4-:R-:W1:Y:S02]  /*2440*/  SYNCS.PHASECHK.TRANS64.TRYWAIT P0, [R3+URZ+0xf0], R0 ;  /* 0x0000f000030075a7 */ /* 0x014e6400080011ff */
[----:B-1----:R-:W-:Y:S05]  /*2450*/  @!P0 BRA `(.L_x_40) ;  /* 0x0000004c00188947 */ /* 0x002fea0003800000 */
.L_x_115:
[----:B------:R-:W2:Y:S01]  /*2460*/  LDS.128 R4, [R4+0x180] ;  /* 0x0001800004047984 */ /* 0x000ea20000000c00 */
[----:B------:R-:W-:Y:S01]  /*2470*/  UISETP.GE.AND UP0, UPT, UR37, 0x1, UPT ;  /* 0x000000012500788c */ /* 0x000fe2000bf06270 */
[----:B------:R-:W-:Y:S01]  /*2480*/  @!PT LDS RZ, [RZ] ;  /* 0x00000000fffff984 */ /* 0x000fe20000000800 */
[----:B------:R-:W-:Y:S01]  /*2490*/  @!PT LDS RZ, [RZ] ;  /* 0x00000000fffff984 */ /* 0x000fe20000000800 */
[----:B------:R-:W-:Y:S01]  /*24a0*/  @!PT LDS RZ, [RZ] ;  /* 0x00000000fffff984 */ /* 0x000fe20000000800 */
[----:B------:R-:W-:Y:S01]  /*24b0*/  @!PT LDS RZ, [RZ] ;  /* 0x00000000fffff984 */ /* 0x000fe20000000800 */
[----:B------:R3:W-:Y:S06]  /*24c0*/  MEMBAR.ALL.CTA ;  /* 0x0000000000007992 */ /* 0x0007ec0000008000 */
[----:B---3--:R-:W3:Y:S01]  /*24d0*/  FENCE.VIEW.ASYNC.S ;  /* 0x00000000000073c6 */ /* 0x008ee20000000000 */
[----:B--2---:R-:W-:-:S13]  /*24e0*/  LOP3.LUT P0, RZ, R6, 0x1, RZ, 0xc0, !PT ;  /* 0x0000000106ff7812 */ /* 0x004fda000780c0ff */
[----:B---3--:R-:W-:Y:S01]  /*24f0*/  VOTEU.ANY UP1, P0 ;  /* 0x0000000000ff7886 */ /* 0x008fe20000020100 */
[----:B------:R-:W-:-:S13]  /*2500*/  PLOP3.LUT P0, PT, PT, PT, UP1, 0x80, 0x8 ;  /* 0x000000000008781c */ /* 0x000fda0003f0f018 */
[----:B-1----:R-:W-:Y:S02]  /*2510*/  @P0 LOP3.LUT R0, R5, 0xffff, RZ, 0xc0, !PT ;  /* 0x0000ffff05000812 */ /* 0x002fe400078ec0ff */
[----:B------:R-:W-:Y:S02]  /*2520*/  @P0 MOV R2, R4 ;  /* 0x0000000400020202 */ /* 0x000fe40000000f00 */
[----:B------:R-:W-:Y:S01]  /*2530*/  @P0 R2UR UR5, R0 ;  /* 0x00000000000502ca */ /* 0x000fe200000e0000 */
[----:B------:R-:W-:Y:S01]  /*2540*/  VIADD R0, R3, 0x100 ;  /* 0x0000010003007836 */ /* 0x000fe20000000000 */
[----:B------:R-:W-:Y:S02]  /*2550*/  @P0 SHF.R.U32.HI R4, RZ, 0x10, R5 ;  /* 0x00000010ff040819 */ /* 0x000fe40000011605 */
[----:B------:R-:W-:Y:S02]  /*2560*/  @P0 R2UR UR6, R2 ;  /* 0x00000000020602ca */ /* 0x000fe400000e0000 */
[----:B------:R-:W-:-:S02]  /*2570*/  PRMT R0, RZ, 0x654, R0 ;  /* 0x00000654ff007816 */ /* 0x000fc40000000000 */
[----:B------:R-:W-:Y:S02]  /*2580*/  @P0 R2UR UR4, R4 ;  /* 0x00000000040402ca */ /* 0x000fe400000e0000 */
[----:B------:R1:W-:Y:S03]  /*2590*/  SYNCS.ARRIVE.TRANS64.RED.A1T0 RZ, [R0+URZ], RZ ;  /* 0x000000ff00ff79a7 */ /* 0x0003e600081004ff */
[----:B------:R-:W-:-:S04]  /*25a0*/  @UP1 UMOV UR40, UR5 ;  /* 0x0000000500281c82 */ /* 0x000fc80008000000 */
[----:B------:R-:W-:-:S04]  /*25b0*/  @UP1 UMOV UR41, UR6 ;  /* 0x0000000600291c82 */ /* 0x000fc80008000000 */
[----:B------:R-:W-:Y:S01]  /*25c0*/  @UP1 UMOV UR36, UR4 ;  /* 0x0000000400241c82 */ /* 0x000fe20008000000 */
[----:B------:R-:W-:Y:S05]  /*25d0*/  BRA.U !UP0, `(.L_x_41) ;  /* 0x0000000108b87547 */ /* 0x000fea000b800000 */
[----:B------:R-:W2:Y:S01]  /*25e0*/  LDCU.128 UR4, c[0x0][0xb10] ;  /* 0x00016200ff0477ac */ /* 0x000ea20008000c00 */
[----:B------:R-:W3:Y:S01]  /*25f0*/  LDCU UR10, c[0x0][0xb20] ;  /* 0x00016400ff0a77ac */ /* 0x000ee20008000800 */
[----:B------:R-:W4:Y:S01]  /*2600*/  LDCU UR11, c[0x0][0xb0c] ;  /* 0x00016180ff0b77ac */ /* 0x000f220008000800 */
[----:B------:R-:W1:Y:S01]  /*2610*/  LDCU.64 UR8, c[0x0][0xb28] ;  /* 0x00016500ff0877ac */ /* 0x000e620008000a00 */
[----:B------:R-:W-:Y:S02]  /*2620*/  UISETP.NE.AND UP3, UPT, UR37, 0x1, UPT ;  /* 0x000000012500788c */ /* 0x000fe4000bf65270 */
[----:B--2---:R-:W-:Y:S02]  /*2630*/  UIMAD.WIDE.U32 UR32, UR23, UR7, URZ ;  /* 0x00000007172072a5 */ /* 0x004fe4000f8e00ff */
[----:B------:R-:W-:Y:S02]  /*2640*/  UIMAD.WIDE.U32 UR16, UR40, UR7, URZ ;  /* 0x00000007281072a5 */ /* 0x000fe4000f8e00ff */
[----:B------:R-:W-:-:S02]  /*2650*/  UIMAD.WIDE.U32 UR18, UR24, UR4, URZ ;  /* 0x00000004181272a5 */ /* 0x000fc4000f8e00ff */
[----:B------:R-:W-:Y:S01]  /*2660*/  UISETP.NE.AND UP0, UPT, UR6, 0x1, UPT ;  /* 0x000000010600788c */ /* 0x000fe2000bf05270 */
[----:B------:R-:W-:Y:S01]  /*2670*/  UMOV UR7, UR33 ;  /* 0x0000002100077c82 */ /* 0x000fe20008000000 */
[----:B----4-:R-:W-:Y:S02]  /*2680*/  UISETP.NE.AND UP2, UPT, UR11, 0x1, UPT ;  /* 0x000000010b00788c */ /* 0x010fe4000bf45270 */
[----:B---3--:R-:W-:Y:S02]  /*2690*/  USHF.R.U32.HI UR7, URZ, UR10, UR7 ;  /* 0x0000000aff077299 */ /* 0x008fe40008011607 */
[----:B------:R-:W-:Y:S02]  /*26a0*/  USHF.R.U32.HI UR12, URZ, UR5, UR19 ;  /* 0x00000005ff0c7299 */ /* 0x000fe40008011613 */
[----:B------:R-:W-:Y:S02]  /*26b0*/  USEL UR7, UR23, UR7, !UP0 ;  /* 0x0000000717077287 */ /* 0x000fe4000c000000 */
[----:B------:R-:W-:-:S02]  /*26c0*/  USEL UR12, UR24, UR12, !UP2 ;  /* 0x0000000c180c7287 */ /* 0x000fc4000d000000 */
[----:B-1----:R-:W-:Y:S02]  /*26d0*/  UIMAD.WIDE.U32 UR32, UR7, UR8, URZ ;  /* 0x00000008072072a5 */ /* 0x002fe4000f8e00ff */
        /* <DEDUP_REMOVED lines=30> */
.L_x_41:
[----:B------:R-:W2:Y:S02]  /*28c0*/  LDCU UR4, c[0x0][0xb30] ;  /* 0x00016600ff0477ac */ /* 0x000ea40008000800 */
[----:B--2---:R-:W-:-:S09]  /*28d0*/  UISETP.NE.AND UP0, UPT, UR4, 0x1, UPT ;  /* 0x000000010400788c */ /* 0x004fd2000bf05270 */
[----:B------:R-:W-:Y:S05]  /*28e0*/  BRA.U UP0, `(.L_x_42) ;  /* 0x0000000100407547 */ /* 0x000fea000b800000 */
[----:B------:R-:W2:Y:S01]  /*28f0*/  LDCU.128 UR4, c[0x0][0xb10] ;  /* 0x00016200ff0477ac */ /* 0x000ea20008000c00 */
[----:B------:R-:W3:Y:S01]  /*2900*/  LDCU UR9, c[0x0][0xb0c] ;  /* 0x00016180ff0977ac */ /* 0x000ee20008000800 */
[----:B------:R-:W4:Y:S01]  /*2910*/  LDCU UR8, c[0x0][0xb20] ;  /* 0x00016400ff0877ac */ /* 0x000f220008000800 */
[----:B--2---:R-:W-:Y:S02]  /*2920*/  UIMAD.WIDE.U32 UR16, UR41, UR4, URZ ;  /* 0x00000004291072a5 */ /* 0x004fe4000f8e00ff */
[----:B------:R-:W-:Y:S02]  /*2930*/  UIMAD.WIDE.U32 UR10, UR40, UR7, URZ ;  /* 0x00000007280a72a5 */ /* 0x000fe4000f8e00ff */
[----:B---3--:R-:W-:Y:S02]  /*2940*/  UISETP.NE.AND UP2, UPT, UR9, 0x1, UPT ;  /* 0x000000010900788c */ /* 0x008fe4000bf45270 */
[----:B------:R-:W-:Y:S01]  /*2950*/  UISETP.NE.AND UP0, UPT, UR6, 0x1, UPT ;  /* 0x000000010600788c */ /* 0x000fe2000bf05270 */
[----:B------:R-:W-:Y:S01]  /*2960*/  UMOV UR7, UR17 ;  /* 0x0000001100077c82 */ /* 0x000fe20008000000 */
[----:B----4-:R-:W-:-:S02]  /*2970*/  USHF.R.U32.HI UR8, URZ, UR8, UR11 ;  /* 0x00000008ff087299 */ /* 0x010fc4000801160b */
[----:B------:R-:W-:Y:S02]  /*2980*/  USHF.R.U32.HI UR5, URZ, UR5, UR7 ;  /* 0x00000005ff057299 */ /* 0x000fe40008011607 */
[----:B------:R-:W-:Y:S02]  /*2990*/  USEL UR8, UR40, UR8, !UP0 ;  /* 0x0000000828087287 */ /* 0x000fe4000c000000 */
[----:B------:R-:W-:-:S04]  /*29a0*/  USEL UR5, UR41, UR5, !UP2 ;  /* 0x0000000529057287 */ /* 0x000fc8000d000000 */
[----:B------:R-:W-:Y:S02]  /*29b0*/  UIADD3 UR4, UPT, UPT, UR5, -UR8, URZ ;  /* 0x8000000805047290 */ /* 0x000fe4000fffe0ff */
[----:B------:R-:W-:Y:S02]  /*29c0*/  UIADD3 UR5, UPT, UPT, -UR5, UR8, URZ ;  /* 0x0000000805057290 */ /* 0x000fe4000fffe1ff */
[----:B------:R-:W-:Y:S02]  /*29d0*/  UIMAD UR40, UR4, UR6, UR40 ;  /* 0x00000006042872a4 */ /* 0x000fe4000f8e0228 */
[----:B------:R-:W-:-:S12]  /*29e0*/  UIMAD UR41, UR5, UR9, UR41 ;  /* 0x00000009052972a4 */ /* 0x000fd8000f8e0229 */
.L_x_42:
[----:B------:R-:W-:Y:S01]  /*29f0*/  VIADD R11, R11, 0x1 ;  /* 0x000000010b0b7836 */ /* 0x000fe20000000000 */
[----:B------:R-:W-:Y:S01]  /*2a00*/  PLOP3.LUT P1, PT, PT, PT, PT, 0x80, 0x8 ;  /* 0x000000000008781c */ /* 0x000fe20003f2f070 */
[----:B------:R-:W-:Y:S02]  /*2a10*/  UIADD3 UR50, UPT, UPT, UR41, UR49, URZ ;  /* 0x0000003129327290 */ /* 0x000fe4000fffe0ff */
[----:B------:R-:W-:Y:S01]  /*2a20*/  UIADD3 UR51, UPT, UPT, UR40, UR48, URZ ;  /* 0x0000003028337290 */ /* 0x000fe2000fffe0ff */
[----:B------:R-:W-:-:S04]  /*2a30*/  ISETP.NE.AND P0, PT, R11, 0x2, PT ;  /* 0x000000020b00780c */ /* 0x000fc80003f05270 */
[----:B-1----:R-:W-:Y:S02]  /*2a40*/  SEL R0, RZ, 0x1, P0 ;  /* 0x00000001ff007807 */ /* 0x002fe40000000000 */
[----:B------:R-:W-:Y:S02]  /*2a50*/  SEL R11, R11, RZ, P0 ;  /* 0x000000ff0b0b7207 */ /* 0x000fe40000000000 */
[----:B------:R-:W-:Y:S01]  /*2a60*/  LOP3.LUT R10, R10, R0, RZ, 0x3c, !PT ;  /* 0x000000000a0a7212 */ /* 0x000fe200078e3cff */
[----:B------:R-:W-:Y:S06]  /*2a70*/  BRA.U UP1, `(.L_x_43) ;  /* 0xfffffff101507547 */ /* 0x000fec000b83ffff */
[----:B------:R-:W-:Y:S01]  /*2a80*/  UIADD3 UR26, UPT, UPT, UR26, 0x68, URZ ;  /* 0x000000681a1a7890 */ /* 0x000fe2000fffe0ff */
[----:B------:R-:W-:-:S03]  /*2a90*/  SHF.L.U32 R2, R12, 0x1f, RZ ;  /* 0x0000001f0c027819 */ /* 0x000fc600000006ff */
[----:B------:R-:W-:-:S09]  /*2aa0*/  ULEA UR4, UR42, UR26, 0x3 ;  /* 0x0000001a2a047291 */ /* 0x000fd2000f8e18ff */
[----:B------:R-:W1:Y:S02]  /*2ab0*/  SYNCS.PHASECHK.TRANS64.TRYWAIT P0, [UR4], R2 ;  /* 0x00000002ff0075a7 */ /* 0x000e640008001104 */
[----:B-1----:R-:W-:Y:S05]  /*2ac0*/  @!P0 BRA `(.L_x_44) ;  /* 0x0000004400908947 */ /* 0x002fea0003800000 */
.L_x_117:
[----:B------:R-:W-:-:S04]  /*2ad0*/  UIADD3 UR5, UPT, UPT, UR42, 0x1, URZ ;  /* 0x000000012a057890 */ /* 0x000fc8000fffe0ff */
[----:B------:R-:W-:-:S04]  /*2ae0*/  UISETP.NE.AND UP0, UPT, UR5, 0xd, UPT ;  /* 0x0000000d0500788c */ /* 0x000fc8000bf05270 */
[----:B------:R-:W-:Y:S02]  /*2af0*/  USEL UR6, URZ, 0x1, UP0 ;  /* 0x00000001ff067887 */ /* 0x000fe40008000000 */
[----:B------:R-:W-:-:S04]  /*2b00*/  USEL UR5, UR5, URZ, UP0 ;  /* 0x000000ff05057287 */ /* 0x000fc80008000000 */
[----:B------:R-:W-:Y:S01]  /*2b10*/  ULEA UR4, UR5, UR26, 0x3 ;  /* 0x0000001a05047291 */ /* 0x000fe2000f8e18ff */
[----:B-1----:R-:W-:-:S04]  /*2b20*/  LOP3.LUT R2, R12, UR6, RZ, 0x3c, !PT ;  /* 0x000000060c027c12 */ /* 0x002fc8000f8e3cff */
[----:B------:R-:W-:-:S04]  /*2b30*/  SHF.L.U32 R3, R2, 0x1f, RZ ;  /* 0x0000001f02037819 */ /* 0x000fc800000006ff */
[----:B------:R-:W1:Y:S02]  /*2b40*/  SYNCS.PHASECHK.TRANS64.TRYWAIT P0, [UR4], R3 ;  /* 0x00000003ff0075a7 */ /* 0x000e640008001104 */
[----:B-1----:R-:W-:Y:S05]  /*2b50*/  @!P0 BRA `(.L_x_45) ;  /* 0x0000004400848947 */ /* 0x002fea0003800000 */
.L_x_119:
[----:B------:R-:W-:-:S04]  /*2b60*/  UIADD3 UR5, UPT, UPT, UR5, 0x1, URZ ;  /* 0x0000000105057890 */ /* 0x000fc8000fffe0ff */
[----:B------:R-:W-:-:S04]  /*2b70*/  UISETP.NE.AND UP0, UPT, UR5, 0xd, UPT ;  /* 0x0000000d0500788c */ /* 0x000fc8000bf05270 */
[----:B------:R-:W-:Y:S02]  /*2b80*/  USEL UR6, URZ, 0x1, UP0 ;  /* 0x00000001ff067887 */ /* 0x000fe40008000000 */
[----:B------:R-:W-:-:S04]  /*2b90*/  USEL UR5, UR5, URZ, UP0 ;  /* 0x000000ff05057287 */ /* 0x000fc80008000000 */
[----:B------:R-:W-:Y:S01]  /*2ba0*/  ULEA UR4, UR5, UR26, 0x3 ;  /* 0x0000001a05047291 */ /* 0x000fe2000f8e18ff */
[----:B------:R-:W-:-:S04]  /*2bb0*/  LOP3.LUT R2, R2, UR6, RZ, 0x3c, !PT ;  /* 0x0000000602027c12 */ /* 0x000fc8000f8e3cff */
[----:B-1----:R-:W-:-:S04]  /*2bc0*/  SHF.L.U32 R3, R2, 0x1f, RZ ;  /* 0x0000001f02037819 */ /* 0x002fc800000006ff */
[----:B------:R-:W1:Y:S02]  /*2bd0*/  SYNCS.PHASECHK.TRANS64.TRYWAIT P0, [UR4], R3 ;  /* 0x00000003ff0075a7 */ /* 0x000e640008001104 */
[----:B-1----:R-:W-:Y:S05]  /*2be0*/  @!P0 BRA `(.L_x_46) ;  /* 0x0000004400788947 */ /* 0x002fea0003800000 */
.L_x_121:
        /* <DEDUP_REMOVED lines=9> */
.L_x_123:
        /* <DEDUP_REMOVED lines=9> */
.L_x_125:
        /* <DEDUP_REMOVED lines=9> */
.L_x_127:
        /* <DEDUP_REMOVED lines=9> */
.L_x_129:
        /* <DEDUP_REMOVED lines=9> */
.L_x_131:
        /* <DEDUP_REMOVED lines=9> */
.L_x_133:
        /* <DEDUP_REMOVED lines=9> */
.L_x_135:
        /* <DEDUP_REMOVED lines=9> */
.L_x_137:
        /* <DEDUP_REMOVED lines=9> */
.L_x_139:
[----:B------:R-:W-:-:S04]  /*3100*/  UIADD3 UR5, UPT, UPT, UR5, 0x1, URZ ;  /* 0x0000000105057890 */ /* 0x000fc8000fffe0ff */
[----:B------:R-:W-:-:S04]  /*3110*/  UISETP.NE.AND UP0, UPT, UR5, 0xd, UPT ;  /* 0x0000000d0500788c */ /* 0x000fc8000bf05270 */
[----:B------:R-:W-:Y:S02]  /*3120*/  USEL UR4, URZ, 0x1, UP0 ;  /* 0x00000001ff047887 */ /* 0x000fe40008000000 */
[----:B------:R-:W-:-:S04]  /*3130*/  USEL UR5, UR5, URZ, UP0 ;  /* 0x000000ff05057287 */ /* 0x000fc80008000000 */
[----:B------:R-:W-:Y:S01]  /*3140*/  ULEA UR5, UR5, UR26, 0x3 ;  /* 0x0000001a05057291 */ /* 0x000fe2000f8e18ff */
[----:B------:R-:W-:-:S04]  /*3150*/  LOP3.LUT R2, R2, UR4, RZ, 0x3c, !PT ;  /* 0x0000000402027c12 */ /* 0x000fc8000f8e3cff */
[----:B------:R-:W-:Y:S01]  /*3160*/  SHF.L.U32 R2, R2, 0x1f, RZ ;  /* 0x0000001f02027819 */ /* 0x000fe200000006ff */
[----:B-1----:R-:W-:-:S07]  /*3170*/  IMAD.U32 R0, RZ, RZ, UR5 ;  /* 0x00000005ff007e24 */ /* 0x002fce000f8e00ff */
.L_x_56:
[----:B-1----:R1:W2:Y:S02]  /*3180*/  SYNCS.PHASECHK.TRANS64.TRYWAIT P0, [R0+URZ], R2 ;  /* 0x00000002000075a7 */ /* 0x0022a400080011ff */
[----:B--2---:R-:W-:Y:S05]  /*3190*/  @!P0 NANOSLEEP.SYNCS 0x989680 ;  /* 0x009896800000895d */ /* 0x004fea0003900000 */
[----:B------:R-:W2:Y:S02]  /*31a0*/  @!P0 SYNCS.PHASECHK.TRANS64 P0, [R0+URZ], R2 ;  /* 0x00000002000085a7 */ /* 0x000ea400080010ff */
[----:B--2---:R-:W-:Y:S05]  /*31b0*/  @P0 EXIT ;  /* 0x000000000000094d */ /* 0x004fea0003800000 */
[----:B------:R-:W-:Y:S05]  /*31c0*/  BRA `(.L_x_56) ;  /* 0xfffffffc00ec7947 */ /* 0x000fea000383ffff */
.L_x_23:
[----:B------:R-:W-:-:S04]  /*31d0*/  UISETP.NE.AND UP0, UPT, UR54, URZ, UPT ;  /* 0x000000ff3600728c */ /* 0x000fc8000bf05270 */
[----:B------:R-:W-:-:S09]  /*31e0*/  UISETP.NE.OR UP0, UPT, UR10, 0x1, UP0 ;  /* 0x000000010a00788c */ /* 0x000fd20008705670 */
[----:B------:R-:W-:Y:S05]  /*31f0*/  BRA.U UP0, `(.L_x_57) ;  /* 0x0000000500487547 */ /* 0x000fea000b800000 */
[----:B------:R-:W-:Y:S01]  /*3200*/  ISETP.GE.U32.AND P2, PT, R0, 0x10, PT ;  /* 0x000000100000780c */ /* 0x000fe20003f46070 */
[----:B------:R-:W-:Y:S01]  /*3210*/  IMAD.MOV.U32 R12, RZ, RZ, 0x1 ;  /* 0x00000001ff0c7424 */ /* 0x000fe200078e00ff */
[----:B------:R-:W-:Y:S02]  /*3220*/  CS2R R10, SRZ ;  /* 0x00000000000a7805 */ /* 0x000fe4000001ff00 */
[----:B------:R-:W-:Y:S01]  /*3230*/  CS2R R8, SRZ ;  /* 0x0000000000087805 */ /* 0x000fe2000001ff00 */
[----:B------:R-:W-:Y:S01]  /*3240*/  UMOV UR4, 0x400 ;  /* 0x0000040000047882 */ /* 0x000fe20000000000 */
[----:B------:R-:W-:Y:S01]  /*3250*/  UMOV UR6, URZ ;  /* 0x000000ff00067c82 */ /* 0x000fe20008000000 */
[----:B------:R-:W-:-:S12]  /*3260*/  ULEA UR54, UR54, UR4, 0x18 ;  /* 0x0000000436367291 */ /* 0x000fd8000f8ec0ff */
.L_x_61:
[----:B------:R-:W-:Y:S02]  /*3270*/  LEA R2, R8, UR54, 0x3 ;  /* 0x0000003608027c11 */ /* 0x000fe4000f8e18ff */
[----:B------:R-:W-:-:S03]  /*3280*/  SHF.L.U32 R4, R9, 0x1f, RZ ;  /* 0x0000001f09047819 */ /* 0x000fc600000006ff */
[----:B------:R-:W-:Y:S01]  /*3290*/  VIADD R5, R2, 0x160 ;  /* 0x0000016002057836 */ /* 0x000fe20000000000 */
[----:B------:R-:W1:Y:S02]  /*32a0*/  SYNCS.PHASECHK.TRANS64.TRYWAIT P0, [R2+URZ+0x150], R4 ;  /* 0x00015004020075a7 */ /* 0x000e6400080011ff */
[----:B-1----:R-:W-:Y:S05]  /*32b0*/  @!P0 BRA `(.L_x_58) ;  /* 0x0000004000b48947 */ /* 0x002fea0003800000 */
.L_x_140:
[----:B------:R-:W-:Y:S01]  /*32c0*/  ULEA UR5, UR6, UR54, 0x3 ;  /* 0x0000003606057291 */ /* 0x000fe2000f8e18ff */
[----:B-1----:R-:W-:Y:S01]  /*32d0*/  PRMT R2, RZ, 0x654, R5 ;  /* 0x00000654ff027816 */ /* 0x002fe20000000005 */
[----:B------:R-:W-:Y:S01]  /*32e0*/  @!P2 IMAD.MOV.U32 R4, RZ, RZ, 0x10 ;  /* 0x00000010ff04a424 */ /* 0x000fe200078e00ff */
[----:B------:R-:W-:Y:S01]  /*32f0*/  SHF.L.U32 R5, R12, 0x1f, RZ ;  /* 0x0000001f0c057819 */ /* 0x000fe200000006ff */
[----:B------:R-:W-:Y:S01]  /*3300*/  UIADD3 UR4, UPT, UPT, UR5, 0xf0, URZ ;  /* 0x000000f005047890 */ /* 0x000fe2000fffe0ff */
[----:B------:R1:W-:Y:S05]  /*3310*/  SYNCS.ARRIVE.TRANS64.RED.A1T0 RZ, [R2+URZ], RZ ;  /* 0x000000ff02ff79a7 */ /* 0x0003ea00081004ff */
[----:B------:R-:W-:Y:S01]  /*3320*/  IMAD.U32 R6, RZ, RZ, UR4 ;  /* 0x00000004ff067e24 */ /* 0x000fe2000f8e00ff */
[----:B------:R-:W2:Y:S04]  /*3330*/  SYNCS.PHASECHK.TRANS64.TRYWAIT P0, [UR5+0x100], R5 ;  /* 0x00010005ff0075a7 */ /* 0x000ea80008001105 */
[----:B------:R-:W-:Y:S01]  /*3340*/  PRMT R6, R0, 0x654, R6 ;  /* 0x0000065400067816 */ /* 0x000fe20000000006 */
[----:B-12---:R-:W-:Y:S06]  /*3350*/  @!P0 BRA `(.L_x_59) ;  /* 0x0000004000a08947 */ /* 0x006fec0003800000 */
.L_x_142:
[----:B------:R-:W-:Y:S01]  /*3360*/  ULEA UR4, UR6, UR54, 0x4 ;  /* 0x0000003606047291 */ /* 0x000fe2000f8e20ff */
[----:B------:R-:W-:Y:S01]  /*3370*/  SEL R3, R6, R3, !P2 ;  /* 0x0000000306037207 */ /* 0x000fe20005000000 */
[----:B------:R-:W-:Y:S01]  /*3380*/  UIADD3 UR5, UPT, UPT, UR5, 0xf0, URZ ;  /* 0x000000f005057890 */ /* 0x000fe2000fffe0ff */
[----:B-1----:R-:W-:Y:S01]  /*3390*/  LEA R2, R11, UR54, 0x3 ;  /* 0x000000360b027c11 */ /* 0x002fe2000f8e18ff */
[----:B------:R-:W-:Y:S01]  /*33a0*/  UIADD3 UR4, UPT, UPT, UR4, 0x180, URZ ;  /* 0x0000018004047890 */ /* 0x000fe2000fffe0ff */
[----:B------:R1:W-:Y:S01]  /*33b0*/  @!P2 SYNCS.ARRIVE.TRANS64.RED RZ, [R3+URZ], R4 ;  /* 0x0000000403ffa9a7 */ /* 0x0003e200080004ff */
[----:B------:R-:W-:Y:S01]  /*33c0*/  UIADD3 UR6, UPT, UPT, UR6, 0x1, URZ ;  /* 0x0000000106067890 */ /* 0x000fe2000fffe0ff */
[----:B------:R-:W-:-:S03]  /*33d0*/  VIADD R8, R8, 0x1 ;  /* 0x0000000108087836 */ /* 0x000fc60000000000 */
[----:B------:R-:W-:Y:S02]  /*33e0*/  UISETP.NE.AND UP0, UPT, UR6, 0x2, UPT ;  /* 0x000000020600788c */ /* 0x000fe4000bf05270 */
[----:B------:R-:W-:Y:S01]  /*33f0*/  ISETP.NE.AND P0, PT, R8, 0x2, PT ;  /* 0x000000020800780c */ /* 0x000fe20003f05270 */
[----:B------:R-:W-:Y:S06]  /*3400*/  UGETNEXTWORKID.BROADCAST [UR4], [UR5] ;  /* 0x00000000040073ca */ /* 0x000fec0008000100 */
[----:B------:R-:W-:Y:S02]  /*3410*/  USEL UR4, URZ, 0x1, UP0 ;  /* 0x00000001ff047887 */ /* 0x000fe40008000000 */
[----:B------:R-:W-:-:S04]  /*3420*/  USEL UR6, UR6, URZ, UP0 ;  /* 0x000000ff06067287 */ /* 0x000fc80008000000 */
[----:B------:R-:W-:Y:S02]  /*3430*/  LOP3.LUT R12, R12, UR4, RZ, 0x3c, !PT ;  /* 0x000000040c0c7c12 */ /* 0x000fe4000f8e3cff */
[----:B-1----:R-:W-:-:S04]  /*3440*/  SHF.L.U32 R4, R10, 0x1f, RZ ;  /* 0x0000001f0a047819 */ /* 0x002fc800000006ff */
[----:B------:R-:W1:Y:S02]  /*3450*/  SYNCS.PHASECHK.TRANS64.TRYWAIT P1, [R2+URZ+0xf0], R4 ;  /* 0x0000f004020075a7 */ /* 0x000e6400080211ff */
[----:B-1----:R-:W-:Y:S05]  /*3460*/  @!P1 BRA `(.L_x_60) ;  /* 0x0000004000749947 */ /* 0x002fea0003800000 */
.L_x_143:
[C---:B-1----:R-:W-:Y:S01]  /*3470*/  LEA R4, R11.reuse, UR54, 0x4 ;  /* 0x000000360b047c11 */ /* 0x042fe2000f8e20ff */
[----:B------:R-:W-:Y:S01]  /*3480*/  VIADD R2, R2, 0x100 ;  /* 0x0000010002027836 */ /* 0x000fe20000000000 */
[----:B------:R-:W-:Y:S01]  /*3490*/  SEL R8, R8, RZ, P0 ;  /* 0x000000ff08087207 */ /* 0x000fe20000000000 */
[----:B------:R-:W-:-:S03]  /*34a0*/  VIADD R11, R11, 0x1 ;  /* 0x000000010b0b7836 */ /* 0x000fc60000000000 */
[----:B------:R-:W1:Y:S01]  /*34b0*/  LDS.128 R4, [R4+0x180] ;  /* 0x0001800004047984 */ /* 0x000e620000000c00 */
[----:B------:R-:W-:Y:S02]  /*34c0*/  PRMT R2, RZ, 0x654, R2 ;  /* 0x00000654ff027816 */ /* 0x000fe40000000002 */
[C---:B------:R-:W-:Y:S01]  /*34d0*/  ISETP.NE.AND P1, PT, R11.reuse, 0x2, PT ;  /* 0x000000020b00780c */ /* 0x040fe20003f25270 */
[----:B------:R-:W-:Y:S01]  /*34e0*/  @!PT LDS RZ, [RZ] ;  /* 0x00000000fffff984 */ /* 0x000fe20000000800 */
[----:B------:R-:W-:Y:S01]  /*34f0*/  @!PT LDS RZ, [RZ] ;  /* 0x00000000fffff984 */ /* 0x000fe20000000800 */
[----:B------:R-:W-:Y:S01]  /*3500*/  @!PT LDS RZ, [RZ] ;  /* 0x00000000fffff984 */ /* 0x000fe20000000800 */
[----:B------:R-:W-:Y:S01]  /*3510*/  @!PT LDS RZ, [RZ] ;  /* 0x00000000fffff984 */ /* 0x000fe20000000800 */
[----:B------:R2:W-:Y:S06]  /*3520*/  MEMBAR.ALL.CTA ;  /* 0x0000000000007992 */ /* 0x0005ec0000008000 */
[----:B--2---:R-:W2:Y:S01]  /*3530*/  FENCE.VIEW.ASYNC.S ;  /* 0x00000000000073c6 */ /* 0x004ea20000000000 */
[----:B------:R-:W-:Y:S01]  /*3540*/  SEL R11, R11, RZ, P1 ;  /* 0x000000ff0b0b7207 */ /* 0x000fe20000800000 */
[----:B--2---:R2:W-:Y:S01]  /*3550*/  SYNCS.ARRIVE.TRANS64.RED.A1T0 RZ, [R2+URZ], RZ ;  /* 0x000000ff02ff79a7 */ /* 0x0045e200081004ff */
[----:B-1----:R-:W-:-:S02]  /*3560*/  LOP3.LUT P3, RZ, R6, 0x1, RZ, 0xc0, !PT ;  /* 0x0000000106ff7812 */ /* 0x002fc4000786c0ff */
[----:B------:R-:W-:-:S04]  /*3570*/  SEL R4, RZ, 0x1, P1 ;  /* 0x00000001ff047807 */ /* 0x000fc80000800000 */
[----:B------:R-:W-:Y:S02]  /*3580*/  LOP3.LUT R10, R10, R4, RZ, 0x3c, !PT ;  /* 0x000000040a0a7212 */ /* 0x000fe400078e3cff */
[----:B--2---:R-:W-:-:S04]  /*3590*/  SEL R2, RZ, 0x1, P0 ;  /* 0x00000001ff027807 */ /* 0x004fc80000000000 */
[----:B------:R-:W-:Y:S01]  /*35a0*/  LOP3.LUT R9, R9, R2, RZ, 0x3c, !PT ;  /* 0x0000000209097212 */ /* 0x000fe200078e3cff */
[----:B------:R-:W-:Y:S06]  /*35b0*/  @P3 BRA `(.L_x_61) ;  /* 0xfffffffc002c3947 */ /* 0x000fec000383ffff */
[----:B------:R-:W-:Y:S01]  /*35c0*/  ULEA UR5, UR6, UR54, 0x3 ;  /* 0x0000003606057291 */ /* 0x000fe2000f8e18ff */
[----:B------:R-:W-:-:S08]  /*35d0*/  SHF.L.U32 R2, R12, 0x1f, RZ ;  /* 0x0000001f0c027819 */ /* 0x000fd000000006ff */
[----:B------:R-:W1:Y:S02]  /*35e0*/  SYNCS.PHASECHK.TRANS64 P0, [UR5+0x100], R2 ;  /* 0x00010002ff0075a7 */ /* 0x000e640008001005 */
[----:B-1----:R-:W-:Y:S05]  /*35f0*/  @P0 BRA `(.L_x_62) ;  /* 0x0000000000080947 */ /* 0x002fea0003800000 */
[----:B------:R-:W1:Y:S02]  /*3600*/  SYNCS.PHASECHK.TRANS64.TRYWAIT P0, [UR5+0x100], R2 ;  /* 0x00010002ff0075a7 */ /* 0x000e640008001105 */
[----:B-1----:R-:W-:Y:S05]  /*3610*/  @!P0 BRA `(.L_x_63) ;  /* 0x00000040001c8947 */ /* 0x002fea0003800000 */
.L_x_62:
[----:B------:R-:W-:-:S04]  /*3620*/  UIADD3 UR4, UPT, UPT, UR6, 0x1, URZ ;  /* 0x0000000106047890 */ /* 0x000fc8000fffe0ff */
[----:B------:R-:W-:-:S04]  /*3630*/  UISETP.NE.AND UP0, UPT, UR4, 0x2, UPT ;  /* 0x000000020400788c */ /* 0x000fc8000bf05270 */
[----:B------:R-:W-:Y:S02]  /*3640*/  USEL UR7, URZ, 0x1, UP0 ;  /* 0x00000001ff077887 */ /* 0x000fe40008000000 */
[----:B------:R-:W-:-:S04]  /*3650*/  USEL UR4, UR4, URZ, UP0 ;  /* 0x000000ff04047287 */ /* 0x000fc80008000000 */
[----:B------:R-:W-:Y:S01]  /*3660*/  ULEA UR4, UR4, UR54, 0x3 ;  /* 0x0000003604047291 */ /* 0x000fe2000f8e18ff */
[----:B-1----:R-:W-:-:S04]  /*3670*/  LOP3.LUT R2, R12, UR7, RZ, 0x3c, !PT ;  /* 0x000000070c027c12 */ /* 0x002fc8000f8e3cff */
[----:B------:R-:W-:-:S04]  /*3680*/  SHF.L.U32 R0, R2, 0x1f, RZ ;  /* 0x0000001f02007819 */ /* 0x000fc800000006ff */
[----:B------:R-:W1:Y:S02]  /*3690*/  SYNCS.PHASECHK.TRANS64 P0, [UR4+0x100], R0 ;  /* 0x00010000ff0075a7 */ /* 0x000e640008001004 */
[----:B-1----:R-:W-:Y:S05]  /*36a0*/  @P0 EXIT ;  /* 0x000000000000094d */ /* 0x002fea0003800000 */
[----:B------:R-:W-:Y:S02]  /*36b0*/  SHF.L.U32 R2, R2, 0x1f, RZ ;  /* 0x0000001f02027819 */ /* 0x000fe400000006ff */
[----:B------:R-:W-:-:S07]  /*36c0*/  MOV R0, UR4 ;  /* 0x0000000400007c02 */ /* 0x000fce0008000f00 */
.L_x_64:
[----:B-1----:R1:W2:Y:S02]  /*36d0*/  SYNCS.PHASECHK.TRANS64.TRYWAIT P0, [R0+URZ+0x100], R2 ;  /* 0x00010002000075a7 */ /* 0x0022a400080011ff */
[----:B--2---:R-:W-:Y:S05]  /*36e0*/  @!P0 NANOSLEEP.SYNCS 0x989680 ;  /* 0x009896800000895d */ /* 0x004fea0003900000 */
[----:B------:R-:W2:Y:S02]  /*36f0*/  @!P0 SYNCS.PHASECHK.TRANS64 P0, [R0+URZ+0x100], R2 ;  /* 0x00010002000085a7 */ /* 0x000ea400080010ff */
[----:B--2---:R-:W-:Y:S05]  /*3700*/  @P0 EXIT ;  /* 0x000000000000094d */ /* 0x004fea0003800000 */
[----:B------:R-:W-:Y:S05]  /*3710*/  BRA `(.L_x_64) ;  /* 0xfffffffc00ec7947 */ /* 0x000fea000383ffff */
.L_x_57:
[----:B------:R-:W-:Y:S05]  /*3720*/  BRA.U UP4, `(.L_x_65) ;  /* 0x0000000d04d47547 */ /* 0x000fea000b800000 */
[----:B------:R-:W-:Y:S01]  /*3730*/  UMOV UR4, 0x40 ;  /* 0x0000004000047882 */ /* 0x000fe20000000000 */
[----:B------:R-:W-:Y:S01]  /*3740*/  NOP ;  /* 0x0000000000007918 */ /* 0x000fe20000000000 */
[----:B------:R-:W-:Y:S01]  /*3750*/  ULEA UR4, UR54, UR4, 0x18 ;  /* 0x0000000436047291 */ /* 0x000fe2000f8ec0ff */
[----:B------:R-:W-:Y:S02]  /*3760*/  UMOV UR5, 0x400 ;  /* 0x0000040000057882 */ /* 0x000fe40000000000 */
[----:B------:R-:W-:-:S06]  /*3770*/  ULEA UR54, UR54, UR5, 0x18 ;  /* 0x0000000536367291 */ /* 0x000fcc000f8ec0ff */
[----:B------:R-:W1:Y:S02]  /*3780*/  LDS.U8 R0, [UR4+0x1c] ;  /* 0x00001c04ff007984 */ /* 0x000e640008000000 */
[----:B-1----:R-:W-:-:S13]  /*3790*/  ISETP.NE.AND P0, PT, R0, RZ, PT ;  /* 0x000000ff0000720c */ /* 0x002fda0003f05270 */
[----:B------:R-:W-:Y:S05]  /*37a0*/  @P0 BRA `(.L_x_66) ;  /* 0x0000000000580947 */ /* 0x000fea0003800000 */
[----:B------:R-:W-:-:S13]  /*37b0*/  ELECT P0, URZ, PT ;  /* 0x0000000000ff782f */ /* 0x000fda0003800000 */
[----:B------:R-:W-:Y:S05]  /*37c0*/  @!P0 BRA `(.L_x_67) ;  /* 0x0000000000608947 */ /* 0x000fea0003800000 */
[----:B------:R-:W-:Y:S01]  /*37d0*/  UMOV UR5, 0x10 ;  /* 0x0000001000057882 */ /* 0x000fe20000000000 */
[----:B------:R-:W-:Y:S01]  /*37e0*/  HFMA2 R0, -RZ, RZ, 0, 5.9604644775390625e-08 ;  /* 0x00000001ff007431 */ /* 0x000fe200000001ff */
[----:B------:R-:W-:-:S03]  /*37f0*/  MOV R3, 0xffff ;  /* 0x0000ffff00037802 */ /* 0x000fc60000000f00 */
[----:B------:R-:W-:Y:S04]  /*3800*/  DEPBAR.LE SB1, 0x36 ;  /* 0x00009d800000791a */ /* 0x000fe80000000000 */
[----:B------:R-:W1:Y:S02]  /*3810*/  UTCATOMSWS.FIND_AND_SET.ALIGN UP0, UR5, UR5 ;  /* 0x00000005000575e3 */ /* 0x000e640008000800 */
[----:B-1----:R-:W-:Y:S01]  /*3820*/  MOV R4, UR5 ;  /* 0x0000000500047c02 */ /* 0x002fe20008000f00 */
[----:B------:R-:W-:Y:S06]  /*3830*/  BRA.U UP0, `(.L_x_68) ;  /* 0x0000000100187547 */ /* 0x000fec000b800000 */
.L_x_69:
[----:B------:R-:W-:Y:S05]  /*3840*/  NANOSLEEP 0x64 ;  /* 0x000000640000795d */ /* 0x000fea0003800000 */
[----:B------:R-:W-:-:S05]  /*3850*/  UMOV UR5, 0x10 ;  /* 0x0000001000057882 */ /* 0x000fca0000000000 */
[----:B------:R-:W-:Y:S04]  /*3860*/  DEPBAR.LE SB1, 0x36 ;  /* 0x00009d800000791a */ /* 0x000fe80000000000 */
[----:B------:R-:W1:Y:S02]  /*3870*/  UTCATOMSWS.FIND_AND_SET.ALIGN UP0, UR5, UR5 ;  /* 0x00000005000575e3 */ /* 0x000e640008000800 */
[----:B-1----:R-:W-:Y:S01]  /*3880*/  MOV R4, UR5 ;  /* 0x0000000500047c02 */ /* 0x002fe20008000f00 */
[----:B------:R-:W-:Y:S05]  /*3890*/  BRA.U !UP0, `(.L_x_69) ;  /* 0xfffffffd08e87547 */ /* 0x000fea000b83ffff */
.L_x_68:
[-C--:B------:R-:W-:Y:S02]  /*38a0*/  SHF.L.U32 R3, R3, R4.reuse, RZ ;  /* 0x0000000403037219 */ /* 0x080fe400000006ff */
[----:B------:R-:W-:Y:S01]  /*38b0*/  SHF.L.U32 R0, R0, R4, RZ ;  /* 0x0000000400007219 */ /* 0x000fe200000006ff */
[----:B------:R-:W-:Y:S02]  /*38c0*/  IMAD.SHL.U32 R4, R4, 0x20, RZ ;  /* 0x0000002004047824 */ /* 0x000fe400078e00ff */
[----:B------:R1:W-:Y:S04]  /*38d0*/  ATOMS.OR RZ, [UR4+0x14], R3 ;  /* 0x00001403ffff798c */ /* 0x0003e8000b000004 */
[----:B------:R1:W-:Y:S04]  /*38e0*/  ATOMS.OR RZ, [UR4+0x18], R0 ;  /* 0x00001800ffff798c */ /* 0x0003e8000b000004 */
[----:B------:R1:W-:Y:S01]  /*38f0*/  STS [UR54+0x1a0], R4 ;  /* 0x0001a004ff007988 */ /* 0x0003e20008000836 */
[----:B------:R-:W-:Y:S05]  /*3900*/  BRA `(.L_x_67) ;  /* 0x0000000000107947 */ /* 0x000fea0003800000 */
.L_x_66:
[----:B------:R-:W-:Y:S02]  /*3910*/  MOV R0, 0xffffffff ;  /* 0xffffffff00007802 */ /* 0x000fe40000000f00 */
[----:B------:R-:W-:-:S03]  /*3920*/  MOV R4, 0x3950 ;  /* 0x0000395000047802 */ /* 0x000fc60000000f00 */
[----:B------:R1:W-:Y:S04]  /*3930*/  STS [UR54+0x1a0], R0 ;  /* 0x0001a000ff007988 */ /* 0x0003e80008000836 */
[----:B-1---5:R-:W-:Y:S05]  /*3940*/  CALL.REL.NOINC `($__internal_1_$__cuda_sm10x_tcgen05_guardrail_trap_phase_invalid_during_alloc) ;  /* 0x00000040009c7944 */ /* 0x022fea0003c00000 */
.L_x_67:
[----:B------:R-:W-:Y:S05]  /*3950*/  WARPSYNC.ALL ;  /* 0x0000000000007948 */ /* 0x000fea0003800000 */
[----:B------:R-:W2:Y:S01]  /*3960*/  S2UR UR5, SR_CgaCtaId ;  /* 0x00000000000579c3 */ /* 0x000ea20000008800 */
[----:B------:R-:W-:Y:S01]  /*3970*/  UMOV UR4, 0x400 ;  /* 0x0000040000047882 */ /* 0x000fe20000000000 */
[----:B------:R-:W-:-:S06]  /*3980*/  NOP ;  /* 0x0000000000007918 */ /* 0x000fcc0000000000 */
[----:B------:R-:W-:Y:S06]  /*3990*/  BAR.ARV 0x6, 0xa0 ;  /* 0x0182800000007b1d */ /* 0x000fec0000002000 */
[----:B------:R-:W3:Y:S01]  /*39a0*/  LDCU UR7, c[0x0][0x38c] ;  /* 0x00007180ff0777ac */ /* 0x000ee20008000800 */
[----:B------:R-:W-:Y:S01]  /*39b0*/  LOP3.LUT R2, R2, 0xffff, RZ, 0xc0, !PT ;  /* 0x0000ffff02027812 */ /* 0x000fe200078ec0ff */
[----:B------:R-:W-:Y:S01]  /*39c0*/  IMAD.MOV.U32 R11, RZ, RZ, 0x1 ;  /* 0x00000001ff0b7424 */ /* 0x000fe200078e00ff */
[----:B------:R-:W-:Y:S01]  /*39d0*/  CS2R R8, SRZ ;  /* 0x0000000000087805 */ /* 0x000fe2000001ff00 */
[----:B------:R-:W4:Y:S01]  /*39e0*/  LDCU UR6, c[0x0][0x38c] ;  /* 0x00007180ff0677ac */ /* 0x000f220008000800 */
[----:B------:R-:W-:Y:S01]  /*39f0*/  R2UR UR9, R2 ;  /* 0x00000000020972ca */ /* 0x000fe200000e0000 */
[----:B------:R-:W-:Y:S01]  /*3a00*/  IMAD.MOV.U32 R10, RZ, RZ, RZ ;  /* 0x000000ffff0a7224 */ /* 0x000fe200078e00ff */
[----:B------:R-:W-:Y:S01]  /*3a10*/  UMOV UR16, URZ ;  /* 0x000000ff00107c82 */ /* 0x000fe20008000000 */
[----:B------:R-:W-:Y:S01]  /*3a20*/  UMOV UR15, URZ ;  /* 0x000000ff000f7c82 */ /* 0x000fe20008000000 */
[----:B--2---:R-:W-:Y:S01]  /*3a30*/  ULEA UR5, UR5, UR4, 0x18 ;  /* 0x0000000405057291 */ /* 0x004fe2000f8ec0ff */
[----:B------:R-:W-:Y:S01]  /*3a40*/  UMOV UR24, 0x0 ;  /* 0x0000000000187882 */ /* 0x000fe20000000000 */
[----:B------:R-:W-:-:S02]  /*3a50*/  UMOV UR25, 0x4100010 ;  /* 0x0410001000197882 */ /* 0x000fc40000000000 */
[----:B------:R-:W-:Y:S02]  /*3a60*/  UIADD3 UR11, UPT, UPT, UR5, 0x2400, URZ ;  /* 0x00002400050b7890 */ /* 0x000fe4000fffe0ff */
[----:B------:R-:W-:Y:S02]  /*3a70*/  UIADD3 UR12, UPT, UPT, UR5, 0x1c400, URZ ;  /* 0x0001c400050c7890 */ /* 0x000fe4000fffe0ff */
[----:B---3--:R-:W-:Y:S01]  /*3a80*/  UIADD3 UR7, UPT, UPT, UR7, 0x7f, URZ ;  /* 0x0000007f07077890 */ /* 0x008fe2000fffe0ff */
[----:B-1----:R-:W1:Y:S01]  /*3a90*/  LDS R0, [UR5+0x1a0] ;  /* 0x0001a005ff007984 */ /* 0x002e620008000800 */
[----:B------:R-:W-:Y:S02]  /*3aa0*/  USHF.R.U32.HI UR11, URZ, 0x4, UR11 ;  /* 0x00000004ff0b7899 */ /* 0x000fe4000801160b */
[----:B------:R-:W-:Y:S02]  /*3ab0*/  USHF.R.S32.HI UR4, URZ, 0x1f, UR7 ;  /* 0x0000001fff047899 */ /* 0x000fe40008011407 */
[----:B------:R-:W-:-:S02]  /*3ac0*/  USHF.R.U32.HI UR12, URZ, 0x4, UR12 ;  /* 0x00000004ff0c7899 */ /* 0x000fc4000801160c */
[----:B------:R-:W-:Y:S02]  /*3ad0*/  ULEA.HI UR4, UR4, UR7, URZ, 0x7 ;  /* 0x0000000704047291 */ /* 0x000fe4000f8f38ff */
[----:B------:R-:W-:Y:S02]  /*3ae0*/  ULOP3.LUT UR11, UR11, 0x3fff, URZ, 0xc0, !UPT ;  /* 0x00003fff0b0b7892 */ /* 0x000fe4000f8ec0ff */
[----:B------:R-:W-:Y:S02]  /*3af0*/  USHF.R.S32.HI UR4, URZ, 0x7, UR4 ;  /* 0x00000007ff047899 */ /* 0x000fe40008011404 */
[----:B------:R-:W-:Y:S02]  /*3b00*/  ULOP3.LUT UR12, UR12, 0x3fff, URZ, 0xc0, !UPT ;  /* 0x00003fff0c0c7892 */ /* 0x000fe4000f8ec0ff */
[----:B------:R-:W-:Y:S01]  /*3b10*/  UISETP.LT.AND UP0, UPT, UR4, 0x1, UPT ;  /* 0x000000010400788c */ /* 0x000fe2000bf01270 */
[----:B------:R-:W-:Y:S01]  /*3b20*/  UMOV UR22, 0x0 ;  /* 0x0000000000167882 */ /* 0x000fe20000000000 */
[----:B------:R-:W-:-:S02]  /*3b30*/  UMOV UR23, 0x4100010 ;  /* 0x0410001000177882 */ /* 0x000fc40000000000 */
[----:B------:R-:W-:Y:S02]  /*3b40*/  USEL UR10, UR4, 0x1, !UP0 ;  /* 0x00000001040a7887 */ /* 0x000fe4000c000000 */
[----:B------:R-:W-:Y:S02]  /*3b50*/  ULOP3.LUT UR11, UR11, 0x10000, URZ, 0xfc, !UPT ;  /* 0x000100000b0b7892 */ /* 0x000fe4000f8efcff */
[----:B------:R-:W-:Y:S02]  /*3b60*/  ULOP3.LUT UR12, UR12, 0x10000, URZ, 0xfc, !UPT ;  /* 0x000100000c0c7892 */ /* 0x000fe4000f8efcff */
[----:B------:R-:W-:Y:S02]  /*3b70*/  UIADD3 UR10, UPT, UPT, -UR10, URZ, URZ ;  /* 0x000000ff0a0a7290 */ /* 0x000fe4000fffe1ff */
[----:B----4-:R-:W-:Y:S01]  /*3b80*/  UISETP.GE.AND UP4, UPT, UR6, 0x1, UPT ;  /* 0x000000010600788c */ /* 0x010fe2000bf86270 */
[----:B------:R-:W-:Y:S01]  /*3b90*/  UMOV UR20, 0x0 ;  /* 0x0000000000147882 */ /* 0x000fe20000000000 */
[----:B------:R-:W-:Y:S01]  /*3ba0*/  UMOV UR21, 0x4100010 ;  /* 0x0410001000157882 */ /* 0x000fe20000000000 */
[----:B------:R-:W-:Y:S01]  /*3bb0*/  UMOV UR18, 0x0 ;  /* 0x0000000000127882 */ /* 0x000fe20000000000 */
[----:B------:R-:W-:Y:S01]  /*3bc0*/  UMOV UR19, 0x4100010 ;  /* 0x0410001000137882 */ /* 0x000fe20000000000 */
[----:B-1----:R-:W-:-:S15]  /*3bd0*/  R2UR UR17, R0 ;  /* 0x00000000001172ca */ /* 0x002fde00000e0000 */
.L_x_76:
[----:B------:R-:W-:Y:S02]  /*3be0*/  LEA R0, R10, UR5, 0x3 ;  /* 0x000000050a007c11 */ /* 0x000fe4000f8e18ff */
[----:B------:R-:W-:Y:S02]  /*3bf0*/  SHF.L.U32 R2, R9, 0x1f, RZ ;  /* 0x0000001f09027819 */ /* 0x000fe400000006ff */
[----:B------:R-:W-:Y:S01]  /*3c00*/  PLOP3.LUT P0, PT, PT, PT, UP4, 0x80, 0x8 ;  /* 0x000000000008781c */ /* 0x000fe20003f0f048 */
[----:B------:R-:W-:Y:S01]  /*3c10*/  VIADD R3, R0, 0x100 ;  /* 0x0000010000037836 */ /* 0x000fe20000000000 */
[----:B-1----:R-:W1:Y:S02]  /*3c20*/  SYNCS.PHASECHK.TRANS64.TRYWAIT P1, [R0+URZ+0xf0], R2 ;  /* 0x0000f002000075a7 */ /* 0x002e6400080211ff */
[----:B-1-3--:R-:W-:Y:S09]  /*3c30*/  @!P1 BRA `(.L_x_70) ;  /* 0x0000003800ac9947 */ /* 0x00aff20003800000 */
.L_x_145:
[----:B------:R-:W-:Y:S01]  /*3c40*/  LEA R4, R10, UR5, 0x4 ;  /* 0x000000050a047c11 */ /* 0x000fe2000f8e20ff */
[----:B------:R-:W-:Y:S01]  /*3c50*/  @UP4 ULEA UR6, UR15, UR5, 0x3 ;  /* 0x000000050f064291 */ /* 0x000fe2000f8e18ff */
[----:B------:R-:W-:Y:S01]  /*3c60*/  PLOP3.LUT P2, PT, PT, PT, PT, 0x80, 0x8 ;  /* 0x000000000008781c */ /* 0x000fe20003f4f070 */
[----:B------:R-:W-:Y:S01]  /*3c70*/  ULEA UR7, UR16, UR5, 0x3 ;  /* 0x0000000510077291 */ /* 0x000fe2000f8e18ff */
[----:B------:R-:W-:Y:S02]  /*3c80*/  PRMT R3, RZ, 0x654, R3 ;  /* 0x00000654ff037816 */ /* 0x000fe40000000003 */
[----:B------:R-:W2:Y:S01]  /*3c90*/  LDS.128 R4, [R4+0x180] ;  /* 0x0001800004047984 */ /* 0x000ea20000000c00 */
[----:B-1----:R-:W-:Y:S02]  /*3ca0*/  @P0 SHF.L.U32 R2, R8, 0x1f, RZ ;  /* 0x0000001f08020819 */ /* 0x002fe400000006ff */
[----:B------:R-:W-:Y:S01]  /*3cb0*/  SHF.L.U32 R0, R11, 0x1f, RZ ;  /* 0x0000001f0b007819 */ /* 0x000fe200000006ff */
[----:B------:R-:W-:Y:S01]  /*3cc0*/  @!PT LDS RZ, [RZ] ;  /* 0x00000000fffff984 */ /* 0x000fe20000000800 */
[----:B------:R-:W-:Y:S01]  /*3cd0*/  @!PT LDS RZ, [RZ] ;  /* 0x00000000fffff984 */ /* 0x000fe20000000800 */
[----:B------:R-:W-:Y:S01]  /*3ce0*/  @!PT LDS RZ, [RZ] ;  /* 0x00000000fffff984 */ /* 0x000fe20000000800 */
[----:B------:R-:W-:Y:S01]  /*3cf0*/  @!PT LDS RZ, [RZ] ;  /* 0x00000000fffff984 */ /* 0x000fe20000000800 */
[----:B------:R1:W-:Y:S06]  /*3d00*/  MEMBAR.ALL.CTA ;  /* 0x0000000000007992 */ /* 0x0003ec0000008000 */
[----:B-1----:R-:W1:Y:S02]  /*3d10*/  FENCE.VIEW.ASYNC.S ;  /* 0x00000000000073c6 */ /* 0x002e640000000000 */
[----:B-1----:R1:W-:Y:S01]  /*3d20*/  SYNCS.ARRIVE.TRANS64.RED.A1T0 RZ, [R3+URZ], RZ ;  /* 0x000000ff03ff79a7 */ /* 0x0023e200081004ff */
[----:B------:R1:W3:Y:S01]  /*3d30*/  @P0 SYNCS.PHASECHK.TRANS64.TRYWAIT P2, [UR6], R2 ;  /* 0x00000002ff0005a7 */ /* 0x0002e20008041106 */
[----:B------:R-:W-:Y:S01]  /*3d40*/  ULEA.HI UR6, UR16, UR16, URZ, 0x1 ;  /* 0x0000001010067291 */ /* 0x000fe2000f8f08ff */
[----:B--2---:R-:W-:-:S03]  /*3d50*/  LOP3.LUT P1, RZ, R6, 0x1, RZ, 0xc0, !PT ;  /* 0x0000000106ff7812 */ /* 0x004fc6000782c0ff */
[----:B------:R-:W-:Y:S02]  /*3d60*/  USHF.L.U32 UR8, UR6, 0x5, URZ ;  /* 0x0000000506087899 */ /* 0x000fe400080006ff */
[----:B------:R-:W-:Y:S02]  /*3d70*/  ULOP3.LUT UR6, UR6, 0xffe, URZ, 0xc0, !UPT ;  /* 0x00000ffe06067892 */ /* 0x000fe4000f8ec0ff */
[----:B------:R-:W-:Y:S02]  /*3d80*/  ULOP3.LUT UR8, UR8, 0xffffffc0, URZ, 0xc0, !UPT ;  /* 0xffffffc008087892 */ /* 0x000fe4000f8ec0ff */
[----:B------:R-:W-:Y:S02]  /*3d90*/  UIADD3 UR6, UPT, UPT, -UR6, UR16, URZ ;  /* 0x0000001006067290 */ /* 0x000fe4000fffe1ff */
[----:B------:R-:W-:Y:S01]  /*3da0*/  UIADD3 UR8, UPT, UPT, UR17, UR8, URZ ;  /* 0x0000000811087290 */ /* 0x000fe2000fffe0ff */
[----:B------:R-:W2:Y:S03]  /*3db0*/  SYNCS.PHASECHK.TRANS64.TRYWAIT P0, [UR7+0x130], R0 ;  /* 0x00013000ff0075a7 */ /* 0x000ea60008001107 */
[----:B------:R-:W-:Y:S01]  /*3dc0*/  ULEA UR8, UR6, UR8, 0x14 ;  /* 0x0000000806087291 */ /* 0x000fe2000f8ea0ff */
[----:B-123--:R-:W-:Y:S11]  /*3dd0*/  @!P0 BRA `(.L_x_71) ;  /* 0x0000003800588947 */ /* 0x00eff60003800000 */
.L_x_147:
[----:B------:R-:W-:Y:S01]  /*3de0*/  IADD3 R10, PT, PT, R10, 0x1, RZ ;  /* 0x000000010a0a7810 */ /* 0x000fe20007ffe0ff */
[----:B------:R-:W-:Y:S06]  /*3df0*/  BRA.U !UP4, `(.L_x_72) ;  /* 0x000000010cc07547 */ /* 0x000fec000b800000 */
[----:B------:R-:W-:Y:S01]  /*3e00*/  UPLOP3.LUT UP2, UPT, UPT, UPT, UPT, 0x40, 0x4 ;  /* 0x000000000004789c */ /* 0x000fe20003f4e870 */
[----:B------:R-:W-:Y:S01]  /*3e10*/  UMOV UR14, UR10 ;  /* 0x0000000a000e7c82 */ /* 0x000fe20008000000 */
[----:B------:R-:W-:Y:S01]  /*3e20*/  UMOV UR13, UR4 ;  /* 0x00000004000d7c82 */ /* 0x000fe20008000000 */
[----:B------:R-:W-:-:S08]  /*3e30*/  UMOV UR42, UR15 ;  /* 0x0000000f002a7c82 */ /* 0x000fd00008000000 */
.L_x_75:
[----:B------:R-:W-:Y:S02]  /*3e40*/  UIADD3 UR14, UPT, UPT, UR14, 0x1, URZ ;  /* 0x000000010e0e7890 */ /* 0x000fe4000fffe0ff */
[----:B--2---:R-:W-:Y:S02]  /*3e50*/  ULEA UR6, UR42, UR5, 0x3 ;  /* 0x000000052a067291 */ /* 0x004fe4000f8e18ff */
[----:B------:R-:W-:Y:S01]  /*3e60*/  UISETP.NE.AND UP3, UPT, UR14, URZ, UPT ;  /* 0x000000ff0e00728c */ /* 0x000fe2000bf65270 */
[----:B---3--:R-:W-:Y:S10]  /*3e70*/  @P2 BRA `(.L_x_73) ;  /* 0x00000000000c2947 */ /* 0x008ff40003800000 */
[----:B-1----:R-:W-:Y:S04]  /*3e80*/  SHF.L.U32 R2, R8, 0x1f, RZ ;  /* 0x0000001f08027819 */ /* 0x002fe800000006ff */
[----:B------:R-:W1:Y:S02]  /*3e90*/  SYNCS.PHASECHK.TRANS64.TRYWAIT P0, [UR6], R2 ;  /* 0x00000002ff0075a7 */ /* 0x000e640008001106 */
[----:B-1----:R-:W-:Y:S05]  /*3ea0*/  @!P0 BRA `(.L_x_74) ;  /* 0x00000038003c8947 */ /* 0x002fea0003800000 */
.L_x_73:
[----:B------:R-:W-:Y:S01]  /*3eb0*/  UISETP.NE.AND UP0, UPT, UR13, 0x1, UPT ;  /* 0x000000010d00788c */ /* 0x000fe2000bf05270 */
[----:B------:R-:W-:Y:S01]  /*3ec0*/  PLOP3.LUT P2, PT, PT, PT, PT, 0x80, 0x8 ;  /* 0x000000000008781c */ /* 0x000fe20003f4f070 */
[----:B------:R-:W-:Y:S02]  /*3ed0*/  UIADD3 UR15, UPT, UPT, UR42, 0x1, URZ ;  /* 0x000000012a0f7890 */ /* 0x000fe4000fffe0ff */
[----:B------:R-:W-:Y:S02]  /*3ee0*/  ULEA UR28, UR42, UR12, 0x9 ;  /* 0x0000000c2a1c7291 */ /* 0x000fe4000f8e48ff */
[----:B------:R-:W-:Y:S01]  /*3ef0*/  UISETP.NE.AND UP1, UPT, UR15, 0xd, UPT ;  /* 0x0000000d0f00788c */ /* 0x000fe2000bf25270 */
[----:B------:R-:W-:Y:S01]  /*3f00*/  PLOP3.LUT P0, PT, PT, PT, UP0, 0x80, 0x8 ;  /* 0x000000000008781c */ /* 0x000fe20003f0f008 */
[----:B------:R-:W-:Y:S02]  /*3f10*/  UIADD3 UR40, UPT, UPT, UR28, 0x2, URZ ;  /* 0x000000021c287890 */ /* 0x000fe4000fffe0ff */
[----:B------:R-:W-:Y:S02]  /*3f20*/  USEL UR27, URZ, 0x1, UP1 ;  /* 0x00000001ff1b7887 */ /* 0x000fe40008800000 */
[----:B------:R-:W-:Y:S02]  /*3f30*/  USEL UR15, UR15, URZ, UP1 ;  /* 0x000000ff0f0f7287 */ /* 0x000fe40008800000 */
[----:B------:R-:W-:Y:S02]  /*3f40*/  UIADD3 UR36, UPT, UPT, UR28, 0x4, URZ ;  /* 0x000000041c247890 */ /* 0x000fe4000fffe0ff */
[----:B------:R-:W-:Y:S01]  /*3f50*/  @UP0 ULEA UR26, UR15, UR5, 0x3 ;  /* 0x000000050f1a0291 */ /* 0x000fe2000f8e18ff */
[----:B------:R-:W-:Y:S01]  /*3f60*/  LOP3.LUT R8, R8, UR27, RZ, 0x3c, !PT ;  /* 0x0000001b08087c12 */ /* 0x000fe2000f8e3cff */
[----:B------:R-:W-:Y:S02]  /*3f70*/  UIADD3 UR32, UPT, UPT, UR28, 0x6, URZ ;  /* 0x000000061c207890 */ /* 0x000fe4000fffe0ff */
[----:B------:R-:W-:Y:S01]  /*3f80*/  UIADD3 UR6, UPT, UPT, UR6, 0x68, URZ ;  /* 0x0000006806067890 */ /* 0x000fe2000fffe0ff */
[----:B-1----:R-:W-:Y:S01]  /*3f90*/  @P0 SHF.L.U32 R0, R8, 0x1f, RZ ;  /* 0x0000001f08000819 */ /* 0x002fe200000006ff */
[----:B------:R-:W-:Y:S01]  /*3fa0*/  UIADD3 UR13, UPT, UPT, UR13, -0x1, URZ ;  /* 0xffffffff0d0d7890 */ /* 0x000fe2000fffe0ff */
[----:B------:R-:W-:Y:S02]  /*3fb0*/  UMOV UR29, 0x40004040 ;  /* 0x40004040001d7882 */ /* 0x000fe40000000000 */
[----:B------:R2:W3:Y:S01]  /*3fc0*/  @P0 SYNCS.PHASECHK.TRANS64.TRYWAIT P2, [UR26], R0 ;  /* 0x00000000ff0005a7 */ /* 0x0004e2000804111a */
[----:B------:R-:W-:Y:S01]  /*3fd0*/  ULEA UR26, UR42, UR11, 0x9 ;  /* 0x0000000b2a1a7291 */ /* 0x000fe2000f8e48ff */
[----:B------:R-:W-:Y:S01]  /*3fe0*/  UMOV UR27, 0x40004040 ;  /* 0x40004040001b7882 */ /* 0x000fe20000000000 */
[----:B------:R-:W-:Y:S02]  /*3ff0*/  UMOV UR41, 0x40004040 ;  /* 0x4000404000297882 */ /* 0x000fe40000000000 */
[----:B------:R-:W-:Y:S02]  /*4000*/  UIADD3 UR38, UPT, UPT, UR26, 0x2, URZ ;  /* 0x000000021a267890 */ /* 0x000fe4000fffe0ff */
[----:B------:R-:W-:Y:S02]  /*4010*/  UIADD3 UR34, UPT, UPT, UR26, 0x4, URZ ;  /* 0x000000041a227890 */ /* 0x000fe4000fffe0ff */
[----:B------:R-:W-:Y:S01]  /*4020*/  UIADD3 UR30, UPT, UPT, UR26, 0x6, URZ ;  /* 0x000000061a1e7890 */ /* 0x000fe2000fffe0ff */
[----:B------:R2:W-:Y:S01]  /*4030*/  UTCQMMA gdesc[UR26], gdesc[UR28], tmem[UR8], tmem[UR24], idesc[UR25], UP2 ;  /* 0x00ff181c1a0075ea */ /* 0x0005e20009000308 */
[----:B------:R-:W-:Y:S01]  /*4040*/  UPLOP3.LUT UP2, UPT, UPT, UPT, UPT, 0x80, 0x8 ;  /* 0x000000000008789c */ /* 0x000fe20003f4f070 */
[----:B------:R-:W-:Y:S01]  /*4050*/  UMOV UR39, 0x40004040 ;  /* 0x4000404000277882 */ /* 0x000fe20000000000 */
[----:B------:R-:W-:Y:S01]  /*4060*/  UMOV UR37, 0x40004040 ;  /* 0x4000404000257882 */ /* 0x000fe20000000000 */
[----:B------:R2:W-:Y:S01]  /*4070*/  UTCQMMA gdesc[UR38], gdesc[UR40], tmem[UR8], tmem[UR22], idesc[UR23], UPT ;  /* 0x00ff1628260075ea */ /* 0x0005e2000b800308 */
[----:B------:R-:W-:Y:S01]  /*4080*/  UMOV UR35, 0x40004040 ;  /* 0x4000404000237882 */ /* 0x000fe20000000000 */
[----:B------:R-:W-:Y:S01]  /*4090*/  UMOV UR33, 0x40004040 ;  /* 0x4000404000217882 */ /* 0x000fe20000000000 */
[----:B------:R-:W-:Y:S01]  /*40a0*/  UMOV UR31, 0x40004040 ;  /* 0x40004040001f7882 */ /* 0x000fe20000000000 */
[----:B------:R2:W-:Y:S01]  /*40b0*/  UTCQMMA gdesc[UR34], gdesc[UR36], tmem[UR8], tmem[UR20], idesc[UR21], UPT ;  /* 0x00ff1424220075ea */ /* 0x0005e2000b800308 */
[----:B------:R2:W-:Y:S01]  /*40c0*/  UTCQMMA gdesc[UR30], gdesc[UR32], tmem[UR8], tmem[UR18], idesc[UR19], UPT ;  /* 0x00ff12201e0075ea */ /* 0x0005e2000b800308 */
[----:B------:R2:W-:Y:S01]  /*40d0*/  UTCBAR.MULTICAST [UR6], URZ, UR9 ;  /* 0x000000ff060073e9 */ /* 0x0005e20008000809 */
[----:B------:R-:W-:Y:S01]  /*40e0*/  UMOV UR42, UR15 ;  /* 0x0000000f002a7c82 */ /* 0x000fe20008000000 */
[----:B------:R-:W-:Y:S05]  /*40f0*/  BRA.U UP3, `(.L_x_75) ;  /* 0xfffffffd03507547 */ /* 0x000fea000b83ffff */
.L_x_72:
[----:B------:R-:W-:Y:S01]  /*4100*/  UIADD3 UR16, UPT, UPT, UR16, 0x1, URZ ;  /* 0x0000000110107890 */ /* 0x000fe2000fffe0ff */
[C---:B------:R-:W-:Y:S01]  /*4110*/  ISETP.NE.AND P0, PT, R10.reuse, 0x2, PT ;  /* 0x000000020a00780c */ /* 0x040fe20003f05270 */
[----:B------:R-:W-:Y:S02]  /*4120*/  UIADD3 UR7, UPT, UPT, UR7, 0x110, URZ ;  /* 0x0000011007077890 */ /* 0x000fe4000fffe0ff */
[----:B------:R-:W-:Y:S01]  /*4130*/  UISETP.NE.AND UP0, UPT, UR16, 0x4, UPT ;  /* 0x000000041000788c */ /* 0x000fe2000bf05270 */
[----:B-12---:R-:W-:Y:S02]  /*4140*/  SEL R0, RZ, 0x1, P0 ;  /* 0x00000001ff007807 */ /* 0x006fe40000000000 */
[----:B------:R-:W-:Y:S01]  /*4150*/  SEL R10, R10, RZ, P0 ;  /* 0x000000ff0a0a7207 */ /* 0x000fe20000000000 */
[----:B------:R-:W-:Y:S01]  /*4160*/  USEL UR6, URZ, 0x1, UP0 ;  /* 0x00000001ff067887 */ /* 0x000fe20008000000 */
[----:B------:R-:W-:Y:S01]  /*4170*/  LOP3.LUT R9, R9, R0, RZ, 0x3c, !PT ;  /* 0x0000000009097212 */ /* 0x000fe200078e3cff */
[----:B------:R-:W-:Y:S01]  /*4180*/  USEL UR16, UR16, URZ, UP0 ;  /* 0x000000ff10107287 */ /* 0x000fe20008000000 */
[----:B------:R1:W-:Y:S03]  /*4190*/  UTCBAR [UR7], URZ ;  /* 0x000000ff070073e9 */ /* 0x0003e600080000ff */
[----:B------:R-:W-:Y:S01]  /*41a0*/  LOP3.LUT R11, R11, UR6, RZ, 0x3c, !PT ;  /* 0x000000060b0b7c12 */ /* 0x000fe2000f8e3cff */
[----:B------:R-:W-:Y:S07]  /*41b0*/  @P1 BRA `(.L_x_76) ;  /* 0xfffffff800881947 */ /* 0x000fee000383ffff */
[----:B------:R-:W2:Y:S01]  /*41c0*/  S2UR UR4, SR_CgaCtaId ;  /* 0x00000000000479c3 */ /* 0x000ea20000008800 */
[----:B------:R-:W-:Y:S01]  /*41d0*/  ELECT P0, URZ, PT ;  /* 0x0000000000ff782f */ /* 0x000fe20003800000 */
[----:B------:R-:W-:Y:S01]  /*41e0*/  IMAD.MOV.U32 R0, RZ, RZ, 0x1 ;  /* 0x00000001ff007424 */ /* 0x000fe200078e00ff */
[----:B------:R-:W-:Y:S01]  /*41f0*/  UIADD3 UR5, UPT, UPT, UR5, 0x130, URZ ;  /* 0x0000013005057890 */ /* 0x000fe2000fffe0ff */
[----:B------:R-:W-:Y:S01]  /*4200*/  SHF.L.U32 R2, R11, 0x1f, RZ ;  /* 0x0000001f0b027819 */ /* 0x000fe200000006ff */
[----:B------:R-:W-:-:S03]  /*4210*/  UMOV UR6, 0x40 ;  /* 0x0000004000067882 */ /* 0x000fc60000000000 */
[----:B------:R-:W-:Y:S01]  /*4220*/  UVIRTCOUNT.DEALLOC.SMPOOL 0x80 ;  /* 0x000000800000784c */ /* 0x000fe20000000000 */
[----:B--2---:R-:W-:Y:S02]  /*4230*/  ULEA UR4, UR4, UR6, 0x18 ;  /* 0x0000000604047291 */ /* 0x004fe4000f8ec0ff */
[----:B------:R-:W-:-:S07]  /*4240*/  ULEA UR6, UR16, UR5, 0x3 ;  /* 0x0000000510067291 */ /* 0x000fce000f8e18ff */
[----:B------:R2:W-:Y:S02]  /*4250*/  @P0 STS.U8 [UR4+0x1c], R0 ;  /* 0x00001c00ff000988 */ /* 0x0005e40008000004 */
[----:B------:R-:W4:Y:S02]  /*4260*/  SYNCS.PHASECHK.TRANS64.TRYWAIT P0, [UR6], R2 ;  /* 0x00000002ff0075a7 */ /* 0x000f240008001106 */
[----:B--2-4-:R-:W-:Y:S05]  /*4270*/  @!P0 BRA `(.L_x_77) ;  /* 0x0000003400608947 */ /* 0x014fea0003800000 */
.L_x_150:
[----:B-1----:R-:W-:-:S04]  /*4280*/  UIADD3 UR7, UPT, UPT, UR16, 0x1, URZ ;  /* 0x0000000110077890 */ /* 0x002fc8000fffe0ff */
[----:B------:R-:W-:-:S04]  /*4290*/  UISETP.NE.AND UP0, UPT, UR7, 0x4, UPT ;  /* 0x000000040700788c */ /* 0x000fc8000bf05270 */
[----:B------:R-:W-:Y:S02]  /*42a0*/  USEL UR8, URZ, 0x1, UP0 ;  /* 0x00000001ff087887 */ /* 0x000fe40008000000 */
[----:B------:R-:W-:-:S04]  /*42b0*/  USEL UR7, UR7, URZ, UP0 ;  /* 0x000000ff07077287 */ /* 0x000fc80008000000 */
[----:B------:R-:W-:Y:S01]  /*42c0*/  ULEA UR6, UR7, UR5, 0x3 ;  /* 0x0000000507067291 */ /* 0x000fe2000f8e18ff */
[----:B--2---:R-:W-:-:S04]  /*42d0*/  LOP3.LUT R2, R11, UR8, RZ, 0x3c, !PT ;  /* 0x000000080b027c12 */ /* 0x004fc8000f8e3cff */
[----:B------:R-:W-:-:S04]  /*42e0*/  SHF.L.U32 R3, R2, 0x1f, RZ ;  /* 0x0000001f02037819 */ /* 0x000fc800000006ff */
[----:B------:R-:W1:Y:S02]  /*42f0*/  SYNCS.PHASECHK.TRANS64.TRYWAIT P0, [UR6], R3 ;  /* 0x00000003ff0075a7 */ /* 0x000e640008001106 */
[----:B-1----:R-:W-:Y:S05]  /*4300*/  @!P0 BRA `(.L_x_78) ;  /* 0x0000003400548947 */ /* 0x002fea0003800000 */
.L_x_152:
        /* <DEDUP_REMOVED lines=9> */
.L_x_154:
[----:B------:R-:W-:-:S04]  /*43a0*/  UIADD3 UR7, UPT, UPT, UR7, 0x1, URZ ;  /* 0x0000000107077890 */ /* 0x000fc8000fffe0ff */
[----:B------:R-:W-:-:S04]  /*43b0*/  UISETP.NE.AND UP0, UPT, UR7, 0x4, UPT ;  /* 0x000000040700788c */ /* 0x000fc8000bf05270 */
[----:B------:R-:W-:Y:S02]  /*43c0*/  USEL UR6, URZ, 0x1, UP0 ;  /* 0x00000001ff067887 */ /* 0x000fe40008000000 */
[----:B------:R-:W-:-:S04]  /*43d0*/  USEL UR7, UR7, URZ, UP0 ;  /* 0x000000ff07077287 */ /* 0x000fc80008000000 */
[----:B------:R-:W-:Y:S01]  /*43e0*/  ULEA UR7, UR7, UR5, 0x3 ;  /* 0x0000000507077291 */ /* 0x000fe2000f8e18ff */
[----:B------:R-:W-:-:S04]  /*43f0*/  LOP3.LUT R2, R2, UR6, RZ, 0x3c, !PT ;  /* 0x0000000602027c12 */ /* 0x000fc8000f8e3cff */
[----:B------:R-:W-:-:S04]  /*4400*/  SHF.L.U32 R2, R2, 0x1f, RZ ;  /* 0x0000001f02027819 */ /* 0x000fc800000006ff */
[----:B------:R-:W2:Y:S02]  /*4410*/  SYNCS.PHASECHK.TRANS64.TRYWAIT P0, [UR7], R2 ;  /* 0x00000002ff0075a7 */ /* 0x000ea40008001107 */
[----:B--2---:R-:W-:Y:S05]  /*4420*/  @!P0 BRA `(.L_x_80) ;  /* 0x00000034003c8947 */ /* 0x004fea0003800000 */
.L_x_156:
[----:B------:R-:W-:Y:S01]  /*4430*/  NOP ;  /* 0x0000000000007918 */ /* 0x000fe20000000000 */
[----:B-1----:R-:W1:Y:S01]  /*4440*/  LDS R0, [UR4+0x14] ;  /* 0x00001404ff007984 */ /* 0x002e620008000800 */
[----:B------:R-:W-:Y:S01]  /*4450*/  ULOP3.LUT UR6, UR17, 0xffff, URZ, 0xc0, !UPT ;  /* 0x0000ffff11067892 */ /* 0x000fe2000f8ec0ff */
[----:B------:R-:W-:Y:S01]  /*4460*/  UMOV UR8, 0xffff ;  /* 0x0000ffff00087882 */ /* 0x000fe20000000000 */
[----:B------:R-:W-:Y:S02]  /*4470*/  UMOV UR5, 0x1 ;  /* 0x0000000100057882 */ /* 0x000fe40000000000 */
[----:B------:R-:W-:-:S04]  /*4480*/  USHF.R.U32.HI UR6, URZ, 0x5, UR6 ;  /* 0x00000005ff067899 */ /* 0x000fc80008011606 */
[----:B------:R-:W-:Y:S02]  /*4490*/  USHF.L.U32 UR8, UR8, UR6, URZ ;  /* 0x0000000608087299 */ /* 0x000fe400080006ff */
[----:B------:R-:W-:-:S04]  /*44a0*/  USHF.L.U32 UR5, UR5, UR6, URZ ;  /* 0x0000000605057299 */ /* 0x000fc800080006ff */
[----:B-1----:R-:W-:-:S04]  /*44b0*/  LOP3.LUT R0, R0, UR8, RZ, 0xc0, !PT ;  /* 0x0000000800007c12 */ /* 0x002fc8000f8ec0ff */
[----:B------:R-:W-:-:S13]  /*44c0*/  ISETP.NE.AND P0, PT, R0, UR8, PT ;  /* 0x0000000800007c0c */ /* 0x000fda000bf05270 */
[----:B------:R-:W-:Y:S05]  /*44d0*/  @P0 BRA `(.L_x_81) ;  /* 0x0000000000580947 */ /* 0x000fea0003800000 */
[----:B------:R-:W1:Y:S02]  /*44e0*/  LDS R0, [UR4+0x18] ;  /* 0x00001804ff007984 */ /* 0x000e640008000800 */
[----:B-1----:R-:W-:-:S04]  /*44f0*/  LOP3.LUT R0, R0, UR5, RZ, 0xc0, !PT ;  /* 0x0000000500007c12 */ /* 0x002fc8000f8ec0ff */
[----:B------:R-:W-:-:S13]  /*4500*/  ISETP.NE.AND P0, PT, R0, UR5, PT ;  /* 0x0000000500007c0c */ /* 0x000fda000bf05270 */
[----:B------:R-:W-:Y:S05]  /*4510*/  @P0 BRA `(.L_x_82) ;  /* 0x00000000003c0947 */ /* 0x000fea0003800000 */
[----:B------:R-:W1:Y:S01]  /*4520*/  S2R R2, SR_LANEID ;  /* 0x0000000000027919 */ /* 0x000e620000000000 */
[----:B------:R-:W-:Y:S01]  /*4530*/  ULOP3.LUT UR8, URZ, UR8, URZ, 0x33, !UPT ;  /* 0x00000008ff087292 */ /* 0x000fe2000f8e33ff */
[----:B------:R-:W-:Y:S02]  /*4540*/  VOTEU.ANY UR7, UPT, PT ;  /* 0x0000000000077886 */ /* 0x000fe400038e0100 */
[----:B------:R-:W-:-:S03]  /*4550*/  UFLO.U32 UR7, UR7 ;  /* 0x00000007000772bd */ /* 0x000fc600080e0000 */
[----:B------:R-:W-:-:S04]  /*4560*/  IMAD.U32 R0, RZ, RZ, UR8 ;  /* 0x00000008ff007e24 */ /* 0x000fc8000f8e00ff */
[----:B------:R2:W4:Y:S02]  /*4570*/  REDUX UR6, R0 ;  /* 0x00000000000673c4 */ /* 0x0005240000000000 */
[----:B------:R1:W-:Y:S02]  /*4580*/  UTCATOMSWS.AND URZ, UR8 ;  /* 0x0000000800ff79e3 */ /* 0x0003e40008000000 */
[----:B-1----:R-:W-:Y:S02]  /*4590*/  ISETP.EQ.U32.AND P0, PT, R2, UR7, PT ;  /* 0x0000000702007c0c */ /* 0x002fe4000bf02070 */
[----:B--2---:R-:W-:Y:S02]  /*45a0*/  LOP3.LUT R0, RZ, UR5, RZ, 0x33, !PT ;  /* 0x00000005ff007c12 */ /* 0x004fe4000f8e33ff */
[----:B----4-:R-:W-:Y:S02]  /*45b0*/  MOV R2, UR6 ;  /* 0x0000000600027c02 */ /* 0x010fe40008000f00 */
[----:B------:R-:W1:Y:S07]  /*45c0*/  REDUX UR5, R0 ;  /* 0x00000000000573c4 */ /* 0x000e6e0000000000 */
[----:B------:R2:W-:Y:S01]  /*45d0*/  @P0 ATOMS.AND RZ, [UR4+0x14], R2 ;  /* 0x00001402ffff098c */ /* 0x0005e2000a800004 */
[----:B-1----:R-:W-:-:S05]  /*45e0*/  IMAD.U32 R0, RZ, RZ, UR5 ;  /* 0x00000005ff007e24 */ /* 0x002fca000f8e00ff */
[----:B------:R2:W-:Y:S01]  /*45f0*/  @P0 ATOMS.AND RZ, [UR4+0x18], R0 ;  /* 0x00001800ffff098c */ /* 0x0005e2000a800004 */
[----:B------:R-:W-:Y:S05]  /*4600*/  BRA `(.L_x_83) ;  /* 0x0000000000147947 */ /* 0x000fea0003800000 */
.L_x_82:
[----:B------:R-:W-:Y:S02]  /*4610*/  MOV R2, 0x4630 ;  /* 0x0000463000027802 */ /* 0x000fe40000000f00 */
[----:B---3-5:R-:W-:Y:S05]  /*4620*/  CALL.REL.NOINC `($__internal_0_$__cuda_sm10x_tcgen05_guardrail_trap_col_being_dealloced_not_returned_by_alloc) ;  /* 0x0000003400587944 */ /* 0x028fea0003c00000 */
[----:B------:R-:W-:Y:S05]  /*4630*/  BRA `(.L_x_83) ;  /* 0x0000000000087947 */ /* 0x000fea0003800000 */
.L_x_81:
[----:B------:R-:W-:Y:S02]  /*4640*/  MOV R2, 0x4660 ;  /* 0x0000466000027802 */ /* 0x000fe40000000f00 */
[----:B---3-5:R-:W-:Y:S05]  /*4650*/  CALL.REL.NOINC `($__internal_2_$__cuda_sm10x_tcgen05_guardrail_trap_unallocated_columns_being_dealloced) ;  /* 0x0000003400647944 */ /* 0x028fea0003c00000 */
.L_x_83:
[----:B------:R-:W-:Y:S01]  /*4660*/  NOP ;  /* 0x0000000000007918 */ /* 0x000fe20000000000 */
[----:B------:R-:W-:Y:S05]  /*4670*/  EXIT ;  /* 0x000000000000794d */ /* 0x000fea0003800000 */
.L_x_65:
[----:B------:R-:W-:-:S09]  /*4680*/  UISETP.NE.OR UP0, UPT, UR10, 0x3, !UP3 ;  /* 0x000000030a00788c */ /* 0x000fd2000df05670 */
[----:B------:R-:W-:Y:S05]  /*4690*/  BRA.U UP0, `(.L_x_84) ;  /* 0x0000000900e87547 */ /* 0x000fea000b800000 */
[----:B------:R-:W1:Y:S01]  /*46a0*/  LDCU UR25, c[0x0][0x370] ;  /* 0x00006e00ff1977ac */ /* 0x000e620008000800 */
[----:B------:R-:W2:Y:S01]  /*46b0*/  LDC.64 R16, c[0x0][0x348] ;  /* 0x0000d200ff107b82 */ /* 0x000ea20000000a00 */
[----:B------:R-:W-:Y:S02]  /*46c0*/  HFMA2 R13, -RZ, RZ, 0, 0 ;  /* 0x00000000ff0d7431 */ /* 0x000fe400000001ff */
[----:B------:R-:W-:Y:S01]  /*46d0*/  IMAD.MOV.U32 R15, RZ, RZ, 0x1 ;  /* 0x00000001ff0f7424 */ /* 0x000fe200078e00ff */
[----:B------:R-:W1:Y:S01]  /*46e0*/  LDCU.128 UR20, c[0x0][0xb10] ;  /* 0x00016200ff1477ac */ /* 0x000e620008000c00 */
[----:B------:R-:W-:Y:S01]  /*46f0*/  IMAD.MOV.U32 R14, RZ, RZ, RZ ;  /* 0x000000ffff0e7224 */ /* 0x000fe200078e00ff */
[----:B------:R-:W-:Y:S01]  /*4700*/  MOV R12, 0x1000 ;  /* 0x00001000000c7802 */ /* 0x000fe20000000f00 */
[----:B------:R-:W3:Y:S01]  /*4710*/  LDCU UR24, c[0x0][0x374] ;  /* 0x00006e80ff1877ac */ /* 0x000ee20008000800 */
[----:B------:R-:W4:Y:S01]  /*4720*/  LDC.64 R2, c[0x0][0x888] ;  /* 0x00022200ff027b82 */ /* 0x000f220000000a00 */
[----:B------:R-:W3:Y:S01]  /*4730*/  LDCU UR13, c[0x0][0xb0c] ;  /* 0x00016180ff0d77ac */ /* 0x000ee20008000800 */
[----:B------:R-:W3:Y:S06]  /*4740*/  LDCU UR18, c[0x0][0xb20] ;  /* 0x00016400ff1277ac */ /* 0x000eec0008000800 */
[----:B------:R-:W2:Y:S01]  /*4750*/  LDC.64 R4, c[0x0][0x890] ;  /* 0x00022400ff047b82 */ /* 0x000ea20000000a00 */
[----:B------:R-:W3:Y:S01]  /*4760*/  LDCU UR4, c[0x0][0xb30] ;  /* 0x00016600ff0477ac */ /* 0x000ee20008000800 */
[----:B------:R-:W-:Y:S01]  /*4770*/  UMOV UR19, 0x400 ;  /* 0x0000040000137882 */ /* 0x000fe20000000000 */
[----:B------:R-:W-:-:S02]  /*4780*/  UISETP.GE.AND UP0, UPT, UR37, 0x1, UPT ;  /* 0x000000012500788c */ /* 0x000fc4000bf06270 */
[----:B------:R-:W-:Y:S02]  /*4790*/  ULEA UR19, UR54, UR19, 0x18 ;  /* 0x0000001336137291 */ /* 0x000fe4000f8ec0ff */
[----:B------:R-:W-:Y:S02]  /*47a0*/  UP2UR UR5, UPR, URZ, 0x1 ;  /* 0x00000001ff057883 */ /* 0x000fe40008000000 */
[----:B-1----:R-:W-:Y:S02]  /*47b0*/  UIMAD.WIDE.U32 UR10, UR25, UR20, URZ ;  /* 0x00000014190a72a5 */ /* 0x002fe4000f8e00ff */
[----:B------:R-:W-:Y:S02]  /*47c0*/  UIADD3 UR5, UPT, UPT, UR19, 0xd0, URZ ;  /* 0x000000d013057890 */ /* 0x000fe4000fffe0ff */
[----:B---3--:R-:W-:Y:S02]  /*47d0*/  UIMAD.WIDE.U32 UR8, UR24, UR23, URZ ;  /* 0x00000017180872a5 */ /* 0x008fe4000f8e00ff */
[----:B------:R-:W-:-:S02]  /*47e0*/  UPLOP3.LUT UP3, UPT, UPT, UPT, UPT, 0x40, 0x4 ;  /* 0x000000000004789c */ /* 0x000fc40003f6e870 */
[----:B------:R-:W-:Y:S01]  /*47f0*/  UISETP.NE.AND UP4, UPT, UR37, 0x1, UPT ;  /* 0x000000012500788c */ /* 0x000fe2000bf85270 */
[----:B------:R-:W1:Y:S01]  /*4800*/  LDCU.64 UR6, c[0x0][0xb28] ;  /* 0x00016500ff0677ac */ /* 0x000e620008000a00 */
[----:B------:R-:W-:Y:S02]  /*4810*/  UISETP.NE.AND UP6, UPT, UR13, 0x1, UPT ;  /* 0x000000010d00788c */ /* 0x000fe4000bfc5270 */
[----:B------:R-:W-:Y:S02]  /*4820*/  UISETP.NE.AND UP5, UPT, UR22, 0x1, UPT ;  /* 0x000000011600788c */ /* 0x000fe4000bfa5270 */
[----:B------:R-:W-:Y:S02]  /*4830*/  UPRMT UR54, UR54, 0x654, UR5 ;  /* 0x0000065436367896 */ /* 0x000fe40008000005 */
[----:B------:R-:W-:Y:S02]  /*4840*/  USHF.R.U32.HI UR28, URZ, UR21, UR11 ;  /* 0x00000015ff1c7299 */ /* 0x000fe4000801160b */
[----:B------:R-:W-:-:S02]  /*4850*/  USHF.R.U32.HI UR27, URZ, UR18, UR9 ;  /* 0x00000012ff1b7299 */ /* 0x000fc40008011609 */
[----:B------:R-:W-:-:S11]  /*4860*/  UISETP.NE.AND UP2, UPT, UR4, 0x1, UPT ;  /* 0x000000010400788c */ /* 0x000fd6000bf45270 */
.L_x_92:
[C---:B------:R-:W-:Y:S02]  /*4870*/  LEA R7, R14.reuse, UR19, 0x3 ;  /* 0x000000130e077c11 */ /* 0x040fe4000f8e18ff */
[----:B------:R-:W-:Y:S02]  /*4880*/  SHF.L.U32 R0, R13, 0x1f, RZ ;  /* 0x0000001f0d007819 */ /* 0x000fe400000006ff */
[----:B------:R-:W-:Y:S02]  /*4890*/  LEA R8, R14, UR19, 0x4 ;  /* 0x000000130e087c11 */ /* 0x000fe4000f8e20ff */
[----:B---3--:R-:W3:Y:S02]  /*48a0*/  SYNCS.PHASECHK.TRANS64.TRYWAIT P0, [R7+URZ+0xf0], R0 ;  /* 0x0000f000070075a7 */ /* 0x008ee400080011ff */
[----:B---3--:R-:W-:Y:S05]  /*48b0*/  @!P0 BRA `(.L_x_85) ;  /* 0x0000003000308947 */ /* 0x008fea0003800000 */
.L_x_157:
[----:B------:R-:W1:Y:S01]  /*48c0*/  LDS.128 R8, [R8+0x180] ;  /* 0x0001800008087984 */ /* 0x000e620000000c00 */
[----:B------:R-:W-:Y:S01]  /*48d0*/  UISETP.GE.AND UP0, UPT, UR37, 0x1, UPT ;  /* 0x000000012500788c */ /* 0x000fe2000bf06270 */
[----:B------:R-:W-:Y:S01]  /*48e0*/  @!PT LDS RZ, [RZ] ;  /* 0x00000000fffff984 */ /* 0x000fe20000000800 */
[----:B------:R-:W-:Y:S01]  /*48f0*/  @!PT LDS RZ, [RZ] ;  /* 0x00000000fffff984 */ /* 0x000fe20000000800 */
[----:B------:R-:W-:Y:S01]  /*4900*/  @!PT LDS RZ, [RZ] ;  /* 0x00000000fffff984 */ /* 0x000fe20000000800 */
[----:B------:R-:W-:Y:S01]  /*4910*/  @!PT LDS RZ, [RZ] ;  /* 0x00000000fffff984 */ /* 0x000fe20000000800 */
[----:B------:R2:W-:Y:S06]  /*4920*/  MEMBAR.ALL.CTA ;  /* 0x0000000000007992 */ /* 0x0005ec0000008000 */
[----:B--2---:R-:W2:Y:S01]  /*4930*/  FENCE.VIEW.ASYNC.S ;  /* 0x00000000000073c6 */ /* 0x004ea20000000000 */
[----:B-1----:R-:W-:Y:S11]  /*4940*/  LOP3.LUT P0, RZ, R10, 0x1, RZ, 0xc0, !PT ;  /* 0x000000010aff7812 */ /* 0x002ff6000780c0ff */
[----:B------:R-:W-:Y:S02]  /*4950*/  @!UPT UIADD3 URZ, UPT, UPT, URZ, URZ, URZ ;  /* 0x000000fffffff290 */ /* 0x000fe4000fffe0ff */
[----:B--2---:R-:W-:Y:S01]  /*4960*/  VOTEU.ANY UP1, P0 ;  /* 0x0000000000ff7886 */ /* 0x004fe20000020100 */
[----:B------:R-:W-:Y:S11]  /*4970*/  PLOP3.LUT P0, PT, PT, PT, UP1, 0x80, 0x8 ;  /* 0x000000000008781c */ /* 0x000ff60003f0f018 */
[----:B------:R-:W-:Y:S02]  /*4980*/  @!UPT UIADD3 URZ, UPT, UPT, URZ, URZ, URZ ;  /* 0x000000fffffff290 */ /* 0x000fe4000fffe0ff */
[----:B---3--:R-:W-:Y:S02]  /*4990*/  @P0 SHF.R.U32.HI R0, RZ, 0x10, R9 ;  /* 0x00000010ff000819 */ /* 0x008fe40000011609 */
[----:B------:R-:W-:Y:S02]  /*49a0*/  @P0 MOV R6, R8 ;  /* 0x0000000800060202 */ /* 0x000fe40000000f00 */
[----:B------:R-:W-:Y:S01]  /*49b0*/  @P0 R2UR UR4, R0 ;  /* 0x00000000000402ca */ /* 0x000fe200000e0000 */
[----:B------:R-:W-:Y:S01]  /*49c0*/  VIADD R0, R7, 0x100 ;  /* 0x0000010007007836 */ /* 0x000fe20000000000 */
[----:B------:R-:W-:Y:S02]  /*49d0*/  @P0 LOP3.LUT R8, R9, 0xffff, RZ, 0xc0, !PT ;  /* 0x0000ffff09080812 */ /* 0x000fe400078ec0ff */
[----:B------:R-:W-:Y:S02]  /*49e0*/  @P0 R2UR UR8, R6 ;  /* 0x00000000060802ca */ /* 0x000fe400000e0000 */
[----:B------:R-:W-:Y:S02]  /*49f0*/  PRMT R0, RZ, 0x654, R0 ;  /* 0x00000654ff007816 */ /* 0x000fe40000000000 */
[----:B------:R-:W-:Y:S02]  /*4a00*/  @P0 R2UR UR5, R8 ;  /* 0x00000000080502ca */ /* 0x000fe400000e0000 */
[----:B------:R1:W-:Y:S03]  /*4a10*/  SYNCS.ARRIVE.TRANS64.RED.A1T0 RZ, [R0+URZ], RZ ;  /* 0x000000ff00ff79a7 */ /* 0x0003e600081004ff */
[----:B------:R-:W-:Y:S04]  /*4a20*/  @UP1 UMOV UR29, UR4 ;  /* 0x00000004001d1c82 */ /* 0x000fe80008000000 */
[----:B------:R-:W-:Y:S04]  /*4a30*/  @UP1 UMOV UR15, UR8 ;  /* 0x00000008000f1c82 */ /* 0x000fe80008000000 */
[----:B------:R-:W-:Y:S01]  /*4a40*/  @UP1 UMOV UR14, UR5 ;  /* 0x00000005000e1c82 */ /* 0x000fe20008000000 */
[----:B------:R-:W-:Y:S05]  /*4a50*/  BRA.U !UP0, `(.L_x_86) ;  /* 0x0000000108947547 */ /* 0x000fea000b800000 */
[----:B------:R-:W-:Y:S02]  /*4a60*/  UIMAD.WIDE.U32 UR30, UR14, UR23, URZ ;  /* 0x000000170e1e72a5 */ /* 0x000fe4000f8e00ff */
[----:B------:R-:W-:Y:S02]  /*4a70*/  UIMAD.WIDE.U32 UR40, UR15, UR20, URZ ;  /* 0x000000140f2872a5 */ /* 0x000fe4000f8e00ff */
[----:B------:R-:W-:Y:S02]  /*4a80*/  USEL UR4, UR24, UR27, !UP5 ;  /* 0x0000001b18047287 */ /* 0x000fe4000e800000 */
[----:B------:R-:W-:Y:S02]  /*4a90*/  USHF.R.U32.HI UR32, URZ, UR18, UR31 ;  /* 0x00000012ff207299 */ /* 0x000fe4000801161f */
[----:B------:R-:W-:Y:S02]  /*4aa0*/  UIMAD.WIDE.U32 UR38, UR4, UR6, URZ ;  /* 0x00000006042672a5 */ /* 0x000fe4000f8e00ff */
[----:B------:R-:W-:Y:S02]  /*4ab0*/  USEL UR9, UR25, UR28, !UP6 ;  /* 0x0000001c19097287 */ /* 0x000fe4000f000000 */
[----:B------:R-:W-:Y:S02]  /*4ac0*/  USEL UR8, UR14, UR32, !UP5 ;  /* 0x000000200e087287 */ /* 0x000fe4000e800000 */
[----:B------:R-:W-:Y:S02]  /*4ad0*/  UIMAD.WIDE.U32 UR34, UR9, UR6, URZ ;  /* 0x00000006092272a5 */ /* 0x000fe4000f8e00ff */
[----:B------:R-:W-:Y:S02]  /*4ae0*/  UIMAD.WIDE.U32 UR16, UR8, UR6, URZ ;  /* 0x00000006081072a5 */ /* 0x000fe4000f8e00ff */
[----:B------:R-:W-:Y:S02]  /*4af0*/  @UP4 USHF.R.U32.HI UR9, URZ, UR7, UR35 ;  /* 0x00000007ff094299 */ /* 0x000fe40008011623 */
[----:B------:R-:W-:Y:S02]  /*4b00*/  USHF.R.U32.HI UR17, URZ, UR7, UR17 ;  /* 0x00000007ff117299 */ /* 0x000fe40008011611 */
[----:B------:R-:W-:Y:S02]  /*4b10*/  UIMAD UR10, UR37, UR9, URZ ;  /* 0x00000009250a72a4 */ /* 0x000fe4000f8e02ff */
[----:B------:R-:W-:Y:S01]  /*4b20*/  USEL UR17, UR8, UR17, !UP4 ;  /* 0x0000001108117287 */ /* 0x000fe2000e000000 */
[----:B------:R-:W-:Y:S02]  /*4b30*/  UMOV UR31, UR41 ;  /* 0x00000029001f7c82 */ /* 0x000fe40008000000 */
[----:B------:R-:W-:Y:S02]  /*4b40*/  USHF.R.U32.HI UR30, URZ, UR21, UR31 ;  /* 0x00000015ff1e7299 */ /* 0x000fe4000801161f */
[----:B------:R-:W-:Y:S02]  /*4b50*/  UIADD3 UR16, UPT, UPT, -UR17, URZ, URZ ;  /* 0x000000ff11107290 */ /* 0x000fe4000fffe1ff */
[----:B------:R-:W-:Y:S02]  /*4b60*/  USEL UR5, UR15, UR30, !UP6 ;  /* 0x0000001e0f057287 */ /* 0x000fe4000f000000 */
[----:B------:R-:W-:Y:S01]  /*4b70*/  UIMAD UR16, UR37, UR16, UR8 ;  /* 0x00000010251072a4 */ /* 0x000fe2000f8e0208 */
[----:B------:R-:W-:Y:S02]  /*4b80*/  UMOV UR31, UR39 ;  /* 0x00000027001f7c82 */ /* 0x000fe40008000000 */
[----:B------:R-:W-:Y:S04]  /*4b90*/  @UP4 USHF.R.U32.HI UR4, URZ, UR7, UR31 ;  /* 0x00000007ff044299 */ /* 0x000fe8000801161f */
[----:B------:R-:W-:Y:S04]  /*4ba0*/  UIMAD UR4, UR37, UR4, URZ ;  /* 0x00000004250472a4 */ /* 0x000fe8000f8e02ff */
[----:B------:R-:W-:Y:S04]  /*4bb0*/  UISETP.GE.AND UP0, UPT, UR8, UR4, UPT ;  /* 0x000000040800728c */ /* 0x000fe8000bf06270 */
[----:B------:R-:W-:Y:S02]  /*4bc0*/  UISETP.GE.OR UP0, UPT, UR5, UR10, UP0 ;  /* 0x0000000a0500728c */ /* 0x000fe40008706670 */
[----:B------:R-:W-:Y:S09]  /*4bd0*/  UIMAD.WIDE.U32 UR10, UR5, UR6, URZ ;  /* 0x00000006050a72a5 */ /* 0x000ff2000f8e00ff */
[----:B------:R-:W-:Y:S04]  /*4be0*/  @!UP0 USHF.R.U32.HI UR4, URZ, UR7, UR11 ;  /* 0x00000007ff048299 */ /* 0x000fe8000801160b */
[----:B------:R-:W-:Y:S04]  /*4bf0*/  @!UP0 USEL UR4, UR5, UR4, !UP4 ;  /* 0x0000000405048287 */ /* 0x000fe8000e000000 */
[----:B------:R-:W-:Y:S02]  /*4c00*/  @!UP0 UIMAD UR12, UR9, UR16, UR4 ;  /* 0x00000010090c82a4 */ /* 0x000fe4000f8e0204 */
[----:B------:R-:W-:Y:S02]  /*4c10*/  @!UP0 UIADD3 UR16, UPT, UPT, UR17, -UR4, URZ ;  /* 0x8000000411108290 */ /* 0x000fe4000fffe0ff */
[----:B------:R-:W-:Y:S02]  /*4c20*/  UIADD3 UR9, UPT, UPT, -UR5, URZ, URZ ;  /* 0x000000ff05097290 */ /* 0x000fe4000fffe1ff */
[----:B------:R-:W-:Y:S02]  /*4c30*/  UIADD3 UR4, UPT, UPT, -UR8, URZ, URZ ;  /* 0x000000ff08047290 */ /* 0x000fe4000fffe1ff */
[----:B------:R-:W-:Y:S02]  /*4c40*/  @!UP0 UIMAD UR8, UR16, UR37, UR5 ;  /* 0x00000025100882a4 */ /* 0x000fe4000f8e0205 */
[----:B------:R-:W-:Y:S02]  /*4c50*/  UIMAD UR15, UR13, UR9, UR15 ;  /* 0x000000090d0f72a4 */ /* 0x000fe4000f8e020f */
[----:B------:R-:W-:Y:S01]  /*4c60*/  UIMAD UR14, UR22, UR4, UR14 ;  /* 0x00000004160e72a4 */ /* 0x000fe2000f8e020e */
[----:B------:R-:W-:Y:S02]  /*4c70*/  @!UP0 UMOV UR5, UR12 ;  /* 0x0000000c00058c82 */ /* 0x000fe40008000000 */
[----:B------:R-:W-:Y:S02]  /*4c80*/  UIMAD UR15, UR5, UR13, UR15 ;  /* 0x0000000d050f72a4 */ /* 0x000fe4000f8e020f */
[----:B------:R-:W-:Y:S11]  /*4c90*/  UIMAD UR14, UR8, UR22, UR14 ;  /* 0x00000016080e72a4 */ /* 0x000ff6000f8e020e */
[----:B------:R-:W-:Y:S01]  /*4ca0*/  @!UPT UIADD3 URZ, UPT, UPT, URZ, URZ, URZ ;  /* 0x000000fffffff290 */ /* 0x000fe2000fffe0ff */
.L_x_86:
[----:B------:R-:W2:Y:S01]  /*4cb0*/  @!UP2 LDCU.128 UR8, c[0x0][0xb10] ;  /* 0x00016200ff08a7ac */ /* 0x000ea20008000c00 */
[C---:B------:R-:W-:Y:S02]  /*4cc0*/  ISETP.NE.U32.AND P1, PT, R4.reuse, RZ, PT ;  /* 0x000000ff0400720c */ /* 0x040fe40003f25070 */
[----:B------:R-:W-:Y:S02]  /*4cd0*/  ISETP.NE.U32.AND P0, PT, R4, RZ, PT ;  /* 0x000000ff0400720c */ /* 0x000fe40003f05070 */
[C---:B------:R-:W-:Y:S02]  /*4ce0*/  ISETP.NE.AND.EX P1, PT, R5.reuse, RZ, PT, P1 ;  /* 0x000000ff0500720c */ /* 0x040fe40003f25310 */
[----:B------:R-:W-:Y:S01]  /*4cf0*/  ISETP.NE.AND.EX P0, PT, R5, RZ, PT, P0 ;  /* 0x000000ff0500720c */ /* 0x000fe20003f05300 */
[----:B------:R-:W3:Y:S01]  /*4d00*/  @!UP2 LDCU UR5, c[0x0][0xb0c] ;  /* 0x00016180ff05a7ac */ /* 0x000ee20008000800 */
[----:B------:R-:W-:Y:S01]  /*4d10*/  SHF.L.U32 R6, R15, 0x1f, RZ ;  /* 0x0000001f0f067819 */ /* 0x000fe200000006ff */
[----:B--2---:R-:W-:Y:S04]  /*4d20*/  UIMAD.WIDE.U32 UR16, UR15, UR8, URZ ;  /* 0x000000080f1072a5 */ /* 0x004fe8000f8e00ff */
[----:B------:R-:W-:Y:S02]  /*4d30*/  @!UP2 USHF.R.U32.HI UR4, URZ, UR9, UR17 ;  /* 0x00000009ff04a299 */ /* 0x000fe40008011611 */
[----:B------:R-:W-:Y:S02]  /*4d40*/  UIMAD.WIDE.U32 UR16, UR14, UR11, URZ ;  /* 0x0000000b0e1072a5 */ /* 0x000fe4000f8e00ff */
[----:B---3--:R-:W-:Y:S04]  /*4d50*/  @!UP2 UISETP.NE.AND UP0, UPT, UR5, 0x1, UPT ;  /* 0x000000010500a88c */ /* 0x008fe8000bf05270 */
[----:B------:R-:W-:Y:S02]  /*4d60*/  @!UP2 USEL UR8, UR15, UR4, !UP0 ;  /* 0x000000040f08a287 */ /* 0x000fe4000c000000 */
[----:B------:R-:W-:Y:S01]  /*4d70*/  @!UP2 UISETP.NE.AND UP0, UPT, UR10, 0x1, UPT ;  /* 0x000000010a00a88c */ /* 0x000fe2000bf05270 */
[----:B------:R-:W2:Y:S02]  /*4d80*/  @!UP2 LDCU UR4, c[0x0][0xb20] ;  /* 0x00016400ff04a7ac */ /* 0x000ea40008000800 */
[----:B--2---:R-:W-:Y:S04]  /*4d90*/  @!UP2 USHF.R.U32.HI UR4, URZ, UR4, UR17 ;  /* 0x00000004ff04a299 */ /* 0x004fe80008011611 */
[----:B------:R-:W-:Y:S04]  /*4da0*/  @!UP2 USEL UR9, UR14, UR4, !UP0 ;  /* 0x000000040e09a287 */ /* 0x000fe8000c000000 */
[----:B------:R-:W-:Y:S02]  /*4db0*/  @!UP2 UIADD3 UR4, UPT, UPT, -UR8, UR9, URZ ;  /* 0x000000090804a290 */ /* 0x000fe4000fffe1ff */
[----:B------:R-:W-:Y:S02]  /*4dc0*/  @!UP2 UIADD3 UR8, UPT, UPT, UR8, -UR9, URZ ;  /* 0x800000090808a290 */ /* 0x000fe4000fffe0ff */
[----:B------:R-:W-:Y:S02]  /*4dd0*/  @!UP2 UIMAD UR15, UR4, UR5, UR15 ;  /* 0x00000005040fa2a4 */ /* 0x000fe4000f8e020f */
[----:B------:R-:W-:Y:S01]  /*4de0*/  @!UP2 UIMAD UR14, UR8, UR10, UR14 ;  /* 0x0000000a080ea2a4 */ /* 0x000fe2000f8e020e */
[----:B------:R-:W-:Y:S11]  /*4df0*/  BRA.U UP3, `(.L_x_87) ;  /* 0x0000000103107547 */ /* 0x000ff6000b800000 */
[----:B------:R-:W-:Y:S04]  /*4e00*/  MOV R7, UR26 ;  /* 0x0000001a00077c02 */ /* 0x000fe80008000f00 */
[----:B------:R-:W-:Y:S04]  /*4e10*/  SHF.L.U32 R7, R7, 0x1f, RZ ;  /* 0x0000001f07077819 */ /* 0x000fe800000006ff */
[----:B------:R-:W2:Y:S02]  /*4e20*/  SYNCS.PHASECHK.TRANS64.TRYWAIT P2, [UR19+0xe8], R7 ;  /* 0x0000e807ff0075a7 */ /* 0x000ea40008041113 */
[----:B--2---:R-:W-:Y:S05]  /*4e30*/  @!P2 BRA `(.L_x_88) ;  /* 0x0000002800e4a947 */ /* 0x004fea0003800000 */
.L_x_87:
[----:B------:R-:W-:Y:S05]  /*4e40*/  @!P1 BRA `(.L_x_89) ;  /* 0x00000000002c9947 */ /* 0x000fea0003800000 */
[----:B----4-:R-:W-:Y:S01]  /*4e50*/  ISETP.NE.U32.AND P1, PT, R2, RZ, PT ;  /* 0x000000ff0200720c */ /* 0x010fe20003f25070 */
[----:B------:R-:W-:Y:S03]  /*4e60*/  IMAD.MOV.U32 R79, RZ, RZ, 0x1 ;  /* 0x00000001ff4f7424 */ /* 0x000fe600078e00ff */
[----:B------:R-:W-:Y:S11]  /*4e70*/  ISETP.NE.AND.EX P1, PT, R3, RZ, PT, P1 ;  /* 0x000000ff0300720c */ /* 0x000ff60003f25310 */
[----:B------:R-:W-:Y:S02]  /*4e80*/  @!UPT UIADD3 URZ, UPT, UPT, URZ, URZ, URZ ;  /* 0x000000fffffff290 */ /* 0x000fe4000fffe0ff */
[----:B------:R-:W2:Y:S01]  /*4e90*/  @P1 LDC.64 R8, c[0x0][0x888] ;  /* 0x00022200ff081b82 */ /* 0x000ea20000000a00 */
[----:B-1----:R-:W-:Y:S04]  /*4ea0*/  @P1 IMAD R0, R4, UR36, RZ ;  /* 0x0000002404001c24 */ /* 0x002fe8000f8e02ff */
[----:B--2---:R-:W-:Y:S04]  /*4eb0*/  @P1 IMAD.WIDE R8, R0, 0x4, R8 ;  /* 0x0000000400081825 */ /* 0x004fe800078e0208 */
[----:B------:R-:W-:Y:S01]  /*4ec0*/  HFMA2 R0, -RZ, RZ, 0, 5.9604644775390625e-08 ;  /* 0x00000001ff007431 */ /* 0x000fe200000001ff */
[----:B-----5:R2:W5:Y:S04]  /*4ed0*/  @P1 LDG.E R39, desc[UR52][R8.64] ;  /* 0x0000003408271981 */ /* 0x020568000c1e1900 */
[----:B------:R-:W-:Y:S01]  /*4ee0*/  @!P1 PRMT R79, R0, 0x7610, R79 ;  /* 0x00007610004f9816 */ /* 0x000fe2000000004f */
[----:B--2---:R-:W3:Y:S06]  /*4ef0*/  @!P1 LDC R39, c[0x0][0x880] ;  /* 0x00022000ff279b82 */ /* 0x004eec0000000800 */
.L_x_89:
[----:B---3-5:R-:W-:Y:S01]  /*4f00*/  @!P0 FSETP.EQ.AND P1, PT, R39, RZ, PT ;  /* 0x000000ff2700820b */ /* 0x028fe20003f22000 */
[----:B------:R-:W-:Y:S01]  /*4f10*/  @!UPT UIADD3 URZ, UPT, UPT, URZ, URZ, URZ ;  /* 0x000000fffffff290 */ /* 0x000fe2000fffe0ff */
[----:B------:R-:W-:Y:S11]  /*4f20*/  @!P0 BRA `(.L_x_90) ;  /* 0x0000000000188947 */ /* 0x000ff60003800000 */
[----:B------:R-:W-:Y:S02]  /*4f30*/  LOP3.LUT P0, RZ, R79, 0xff, RZ, 0xc0, !PT ;  /* 0x000000ff4fff7812 */ /* 0x000fe4000780c0ff */
[----:B----4-:R-:W-:Y:S04]  /*4f40*/  ISETP.NE.U32.AND P1, PT, R2, RZ, PT ;  /* 0x000000ff0200720c */ /* 0x010fe80003f25070 */
[----:B------:R-:W-:Y:S04]  /*4f50*/  ISETP.NE.AND.EX P1, PT, R3, RZ, PT, P1 ;  /* 0x000000ff0300720c */ /* 0x000fe80003f25310 */
[----:B------:R-:W-:Y:S03]  /*4f60*/  PLOP3.LUT P1, PT, P1, PT, PT, 0x8, 0x80 ;  /* 0x000000000080781c */ /* 0x000fe60000f2e170 */
[----:B------:R-:W-:Y:S11]  /*4f70*/  @P0 FSETP.EQ.AND P1, PT, R39, RZ, PT ;  /* 0x000000ff2700020b */ /* 0x000ff60003f22000 */
[----:B------:R-:W-:Y:S02]  /*4f80*/  @!UPT UIADD3 URZ, UPT, UPT, URZ, URZ, URZ ;  /* 0x000000fffffff290 */ /* 0x000fe4000fffe0ff */
.L_x_90:
[----:B------:R-:W2:Y:S01]  /*4f90*/  SYNCS.PHASECHK.TRANS64.TRYWAIT P0, [UR19+0xd8], R6 ;  /* 0x0000d806ff0075a7 */ /* 0x000ea20008001113 */
[----:B------:R-:W-:Y:S02]  /*4fa0*/  ELECT P2, URZ, PT ;  /* 0x0000000000ff782f */ /* 0x000fe40003840000 */
[----:B------:R-:W-:Y:S01]  /*4fb0*/  IADD3 R14, PT, PT, R14, 0x1, RZ ;  /* 0x000000010e0e7810 */ /* 0x000fe20007ffe0ff */
[----:B--2---:R-:W-:Y:S10]  /*4fc0*/  @!P0 BRA `(.L_x_91) ;  /* 0x0000002800988947 */ /* 0x004ff40003800000 */
.L_x_160:
[----:B------:R-:W-:Y:S01]  /*4fd0*/  PLOP3.LUT P1, PT, P1, P2, PT, 0xf2, 0x2f ;  /* 0x00000000002f781c */ /* 0x000fe20000f25e72 */
[----:B------:R-:W-:Y:S01]  /*4fe0*/  UMOV UR16, 0x0 ;  /* 0x0000000000107882 */ /* 0x000fe20000000000 */
[----:B------:R-:W-:Y:S01]  /*4ff0*/  UMOV UR17, 0x10000000 ;  /* 0x1000000000117882 */ /* 0x000fe20000000000 */
[----:B------:R-:W-:Y:S01]  /*5000*/  UMOV UR12, UR36 ;  /* 0x00000024000c7c82 */ /* 0x000fe20008000000 */
[----:B------:R-:W-:Y:S01]  /*5010*/  LOP3.LUT R15, R15, 0x1, RZ, 0x3c, !PT ;  /* 0x000000010f0f7812 */ /* 0x000fe200078e3cff */
[----:B------:R-:W-:Y:S01]  /*5020*/  UPLOP3.LUT UP3, UPT, UPT, UPT, UPT, 0x80, 0x8 ;  /* 0x000000000008789c */ /* 0x000fe20003f6f070 */
[----:B------:R-:W-:Y:S07]  /*5030*/  UMOV UR36, UR29 ;  /* 0x0000001d00247c82 */ /* 0x000fee0008000000 */
[----:B-1----:R-:W-:Y:S01]  /*5040*/  @!P1 IADD3 R6, P0, PT, R16, 0x580, RZ ;  /* 0x0000058010069810 */ /* 0x002fe20007f1e0ff */
[----:B------:R-:W-:Y:S03]  /*5050*/  VOTEU.ALL UP0, P1 ;  /* 0x0000000000ff7886 */ /* 0x000fe60000800000 */
[----:B------:R-:W-:Y:S01]  /*5060*/  @!P1 R2UR UR5, R6 ;  /* 0x00000000060592ca */ /* 0x000fe200000e0000 */
[----:B------:R-:W-:Y:S01]  /*5070*/  @!P1 IMAD.X R0, RZ, RZ, R17, P0 ;  /* 0x000000ffff009224 */ /* 0x000fe200000e0611 */
[----:B------:R-:W-:Y:S01]  /*5080*/  @!UP0 USHF.L.U32 UR10, UR51, 0x6, URZ ;  /* 0x00000006330a8899 */ /* 0x000fe200080006ff */
[----:B------:R-:W-:Y:S01]  /*5090*/  ISETP.NE.AND P0, PT, R14, 0x2, PT ;  /* 0x000000020e00780c */ /* 0x000fe20003f05270 */
[----:B------:R-:W-:Y:S02]  /*50a0*/  @!UP0 USHF.L.U32 UR11, UR50, 0x6, URZ ;  /* 0x00000006320b8899 */ /* 0x000fe400080006ff */
[----:B------:R-:W-:Y:S01]  /*50b0*/  @!P1 R2UR UR4, R0 ;  /* 0x00000000000492ca */ /* 0x000fe200000e0000 */
[----:B------:R-:W-:Y:S01]  /*50c0*/  @!UP0 UIADD3 UR8, UPT, UPT, UR19, 0x200, URZ ;  /* 0x0000020013088890 */ /* 0x000fe2000fffe0ff */
[----:B------:R-:W-:Y:S01]  /*50d0*/  SEL R0, RZ, 0x1, P0 ;  /* 0x00000001ff007807 */ /* 0x000fe20000000000 */
[----:B------:R-:W-:Y:S01]  /*50e0*/  @!UP0 UIADD3 UR9, UPT, UPT, UR19, 0xd0, URZ ;  /* 0x000000d013098890 */ /* 0x000fe2000fffe0ff */
[----:B------:R-:W-:Y:S01]  /*50f0*/  SEL R14, R14, RZ, P0 ;  /* 0x000000ff0e0e7207 */ /* 0x000fe20000000000 */
[----:B------:R-:W-:Y:S01]  /*5100*/  VOTEU.ALL UP0, P1 ;  /* 0x0000000000ff7886 */ /* 0x000fe20000800000 */
[----:B------:R-:W-:Y:S01]  /*5110*/  LOP3.LUT R13, R13, R0, RZ, 0x3c, !PT ;  /* 0x000000000d0d7212 */ /* 0x000fe200078e3cff */
[----:B------:R-:W-:Y:S01]  /*5120*/  IMAD.U32 R6, RZ, RZ, UR5 ;  /* 0x00000005ff067e24 */ /* 0x000fe2000f8e00ff */
[----:B------:R-:W-:Y:S02]  /*5130*/  UIADD3 UR51, UPT, UPT, UR14, UR48, URZ ;  /* 0x000000300e337290 */ /* 0x000fe4000fffe0ff */
[----:B------:R-:W-:Y:S03]  /*5140*/  UIADD3 UR50, UPT, UPT, UR15, UR49, URZ ;  /* 0x000000310f327290 */ /* 0x000fe6000fffe0ff */
[----:B------:R-:W-:Y:S01]  /*5150*/  IMAD.U32 R7, RZ, RZ, UR4 ;  /* 0x00000004ff077e24 */ /* 0x000fe2000f8e00ff */
[----:B------:R-:W-:Y:S04]  /*5160*/  @!P1 R2UR UR4, R6 ;  /* 0x00000000060492ca */ /* 0x000fe800000e0000 */
[----:B------:R-:W-:Y:S11]  /*5170*/  @!P1 R2UR UR5, R7 ;  /* 0x00000000070592ca */ /* 0x000ff600000e0000 */
[----:B------:R-:W-:Y:S02]  /*5180*/  @!UPT UIADD3 URZ, UPT, UPT, URZ, URZ, URZ ;  /* 0x000000fffffff290 */ /* 0x000fe4000fffe0ff */
[----:B------:R3:W-:Y:S01]  /*5190*/  @!UP0 UTMALDG.3D [UR8], [UR4], desc[UR16] ;  /* 0x00001008040085b4 */ /* 0x0007e20008011000 */
[----:B------:R3:W-:Y:S01]  /*51a0*/  @!P1 SYNCS.ARRIVE.TRANS64.RED.A0TR RZ, [UR19+0xd0], R12 ;  /* 0x0000d00cffff99a7 */ /* 0x0007e20008300413 */
[----:B------:R-:W-:Y:S01]  /*51b0*/  SYNCS.ARRIVE.TRANS64.RED.A1T0 RZ, [UR54], RZ ;  /* 0x000000ffffff79a7 */ /* 0x000fe20008100436 */
[----:B------:R-:W-:Y:S05]  /*51c0*/  BRA.U UP1, `(.L_x_92) ;  /* 0xfffffff501a87547 */ /* 0x000fea000b83ffff */
[----:B------:R-:W-:Y:S07]  /*51d0*/  MOV R0, UR19 ;  /* 0x0000001300007c02 */ /* 0x000fee0008000f00 */
.L_x_93:
[----:B-1--4-:R-:W-:-:S04]  /*51e0*/  SHF.L.U32 R2, R15, 0x1f, RZ ;  /* 0x0000001f0f027819 */ /* 0x012fc800000006ff */
[----:B------:R1:W2:Y:S03]  /*51f0*/  SYNCS.PHASECHK.TRANS64.TRYWAIT P0, [R0+URZ+0xd8], R2 ;  /* 0x0000d802000075a7 */ /* 0x0002a600080011ff */
[----:B--2---:R-:W-:Y:S05]  /*5200*/  @!P0 NANOSLEEP.SYNCS 0x989680 ;  /* 0x009896800000895d */ /* 0x004fea0003900000 */
[----:B------:R-:W2:Y:S02]  /*5210*/  @!P0 SYNCS.PHASECHK.TRANS64 P0, [R0+URZ+0xd8], R2 ;  /* 0x0000d802000085a7 */ /* 0x000ea400080010ff */
[----:B--23--:R-:W-:Y:S05]  /*5220*/  @P0 EXIT ;  /* 0x000000000000094d */ /* 0x00cfea0003800000 */
[----:B------:R-:W-:Y:S05]  /*5230*/  BRA `(.L_x_93) ;  /* 0xfffffffc00e87947 */ /* 0x000fea000383ffff */
.L_x_84:
[----:B------:R-:W-:-:S06]  /*5240*/  UISETP.GE.AND UP0, UPT, UR10, 0x4, UPT ;  /* 0x000000040a00788c */ /* 0x000fcc000bf06270 */
[----:B------:R-:W-:-:S13]  /*5250*/  PLOP3.LUT P0, PT, PT, PT, UP0, 0x80, 0x8 ;  /* 0x000000000008781c */ /* 0x000fda0003f0f008 */
[----:B------:R-:W-:Y:S05]  /*5260*/  @!P0 EXIT ;  /* 0x000000000000894d */ /* 0x000fea0003800000 */
[----:B------:R-:W-:Y:S01]  /*5270*/  BAR.SYNC.DEFER_BLOCKING 0x6, 0xa0 ;  /* 0x0182800000007b1d */ /* 0x000fe20000010000 */
[C---:B------:R-:W-:Y:S02]  /*5280*/  IMAD.SHL.U32 R5, R76.reuse, 0x40, RZ ;  /* 0x000000404c057824 */ /* 0x040fe400078e00ff */
[----:B------:R-:W-:Y:S02]  /*5290*/  HFMA2 R81, -RZ, RZ, 0, 0 ;  /* 0x00000000ff517431 */ /* 0x000fe400000001ff */
[C---:B------:R-:W-:Y:S01]  /*52a0*/  IMAD.SHL.U32 R2, R76.reuse, 0x20, RZ ;  /* 0x000000204c027824 */ /* 0x040fe200078e00ff */
[----:B------:R-:W-:Y:S01]  /*52b0*/  CS2R R82, SRZ ;  /* 0x0000000000527805 */ /* 0x000fe2000001ff00 */
[----:B------:R-:W-:Y:S01]  /*52c0*/  IMAD.SHL.U32 R4, R76, 0x2, RZ ;  /* 0x000000024c047824 */ /* 0x000fe200078e00ff */
[----:B------:R-:W-:Y:S01]  /*52d0*/  UMOV UR57, 0x400 ;  /* 0x0000040000397882 */ /* 0x000fe20000000000 */
[----:B------:R-:W-:Y:S01]  /*52e0*/  LOP3.LUT R3, R5, 0x180, RZ, 0xc0, !PT ;  /* 0x0000018005037812 */ /* 0x000fe200078ec0ff */
[----:B------:R-:W-:Y:S01]  /*52f0*/  ULEA UR57, UR54, UR57, 0x18 ;  /* 0x0000003936397291 */ /* 0x000fe2000f8ec0ff */
[----:B------:R-:W-:Y:S01]  /*5300*/  LOP3.LUT R2, R2, 0xc00, RZ, 0xc0, !PT ;  /* 0x00000c0002027812 */ /* 0x000fe200078ec0ff */
[----:B------:R-:W1:Y:S01]  /*5310*/  LDC.64 R68, c[0x0][0x888] ;  /* 0x00022200ff447b82 */ /* 0x000e620000000a00 */
[----:B------:R-:W-:Y:S01]  /*5320*/  LOP3.LUT R4, R3, 0x20, R4, 0xf8, !PT ;  /* 0x0000002003047812 */ /* 0x000fe200078ef804 */
[----:B------:R-:W-:Y:S01]  /*5330*/  IMAD.SHL.U32 R3, R76, 0x8, RZ ;  /* 0x000000084c037824 */ /* 0x000fe200078e00ff */
[----:B------:R-:W-:Y:S01]  /*5340*/  LOP3.LUT R2, R2, 0x40, R5, 0xf8, !PT ;  /* 0x0000004002027812 */ /* 0x000fe200078ef805 */
[----:B------:R-:W-:Y:S01]  /*5350*/  IMAD.U32 R37, R76, 0x10000, RZ ;  /* 0x000100004c257824 */ /* 0x000fe200078e00ff */
[----:B------:R-:W-:Y:S01]  /*5360*/  UIADD3 UR4, UPT, UPT, UR57, 0x1200, URZ ;  /* 0x0000120039047890 */ /* 0x000fe2000fffe0ff */
[----:B------:R-:W-:Y:S01]  /*5370*/  IMAD.MOV.U32 R36, RZ, RZ, RZ ;  /* 0x000000ffff247224 */ /* 0x000fe200078e00ff */
[----:B------:R-:W-:Y:S01]  /*5380*/  LOP3.LUT R3, R4, 0x30, R3, 0x78, !PT ;  /* 0x0000003004037812 */ /* 0x000fe200078e7803 */
[----:B------:R-:W2:Y:S01]  /*5390*/  LDC.64 R74, c[0x0][0x890] ;  /* 0x00022400ff4a7b82 */ /* 0x000ea20000000a00 */
[----:B------:R-:W-:Y:S01]  /*53a0*/  LOP3.LUT R2, R2, 0x200, R5, 0xf8, !PT ;  /* 0x0000020002027812 */ /* 0x000fe200078ef805 */
[----:B------:R-:W-:Y:S01]  /*53b0*/  IMAD.MOV.U32 R84, RZ, RZ, RZ ;  /* 0x000000ffff547224 */ /* 0x000fe200078e00ff */
[----:B------:R-:W-:Y:S01]  /*53c0*/  LOP3.LUT R37, R37, 0x600000, RZ, 0xc0, !PT ;  /* 0x0060000025257812 */ /* 0x000fe200078ec0ff */
[----:B------:R-:W-:Y:S01]  /*53d0*/  IMAD.U32 R85, RZ, RZ, UR4 ;  /* 0x00000004ff557e24 */ /* 0x000fe2000f8e00ff */
[----:B------:R-:W-:Y:S01]  /*53e0*/  LOP3.LUT R78, R2, R3, RZ, 0xfc, !PT ;  /* 0x00000003024e7212 */ /* 0x000fe200078efcff */
[----:B------:R-:W3:Y:S01]  /*53f0*/  LDS R0, [UR57+0x1a0] ;  /* 0x0001a039ff007984 */ /* 0x000ee20008000800 */
[----:B------:R-:W-:Y:S01]  /*5400*/  IMAD.SHL.U32 R2, R76, 0x10, RZ ;  /* 0x000000104c027824 */ /* 0x000fe200078e00ff */
[----:B------:R-:W4:Y:S01]  /*5410*/  LDC.64 R72, c[0x0][0x8b0] ;  /* 0x00022c00ff487b82 */ /* 0x000f220000000a00 */
[----:B------:R-:W-:Y:S01]  /*5420*/  IADD3 R77, PT, PT, R78, UR57, RZ ;  /* 0x000000394e4d7c10 */ /* 0x000fe2000fffe0ff */
[----:B------:R-:W1:Y:S02]  /*5430*/  LDCU UR59, c[0x0][0x370] ;  /* 0x00006e00ff3b77ac */ /* 0x000e640008000800 */
[----:B------:R-:W-:Y:S01]  /*5440*/  LOP3.LUT R2, R2, 0x20, RZ, 0xc0, !PT ;  /* 0x0000002002027812 */ /* 0x000fe200078ec0ff */
[----:B------:R-:W1:Y:S03]  /*5450*/  LDCU.64 UR62, c[0x0][0x348] ;  /* 0x00006900ff3e77ac */ /* 0x000e660008000a00 */
[----:B------:R-:W1:Y:S01]  /*5460*/  LDC.64 R70, c[0x0][0x8a8] ;  /* 0x00022a00ff467b82 */ /* 0x000e620000000a00 */
[----:B------:R-:W-:Y:S01]  /*5470*/  IADD3 R77, PT, PT, -R2, 0x200, R77 ;  /* 0x00000200024d7810 */ /* 0x000fe20007ffe14d */
[----:B------:R-:W1:Y:S01]  /*5480*/  LDCU UR41, c[0x0][0xb0c] ;  /* 0x00016180ff2977ac */ /* 0x000e620008000800 */
[----:B------:R-:W1:Y:S01]  /*5490*/  LDCU UR55, c[0x0][0xb20] ;  /* 0x00016400ff3777ac */ /* 0x000e620008000800 */
[----:B------:R-:W1:Y:S01]  /*54a0*/  LDCU UR40, c[0x0][0xb30] ;  /* 0x00016600ff2877ac */ /* 0x000e620008000800 */
[----:B------:R-:W1:Y:S01]  /*54b0*/  LDCU.64 UR38, c[0x0][0xb28] ;  /* 0x00016500ff2677ac */ /* 0x000e620008000a00 */
[----:B------:R-:W1:Y:S01]  /*54c0*/  LDCU.128 UR44, c[0x0][0xb10] ;  /* 0x00016200ff2c77ac */ /* 0x000e620008000c00 */
[----:B------:R-:W1:Y:S01]  /*54d0*/  LDCU UR58, c[0x0][0x374] ;  /* 0x00006e80ff3a77ac */ /* 0x000e620008000800 */
[----:B------:R-:W-:Y:S01]  /*54e0*/  UIADD3 UR56, UPT, UPT, UR57, 0x200, URZ ;  /* 0x0000020039387890 */ /* 0x000fe2000fffe0ff */
[----:B---3--:R-:W-:-:S11]  /*54f0*/  IMAD.IADD R37, R0, 0x1, R37 ;  /* 0x0000000100257824 */ /* 0x008fd600078e0225 */
.L_x_111:
[----:B------:R-:W-:Y:S02]  /*5500*/  LEA R3, R81, UR57, 0x3 ;  /* 0x0000003951037c11 */ /* 0x000fe4000f8e18ff */
[----:B------:R-:W-:Y:S02]  /*5510*/  SHF.L.U32 R0, R83, 0x1f, RZ ;  /* 0x0000001f53007819 */ /* 0x000fe400000006ff */
[----:B-1----:R-:W-:Y:S02]  /*5520*/  LEA R4, R81, UR57, 0x4 ;  /* 0x0000003951047c11 */ /* 0x002fe4000f8e20ff */
[----:B------:R-:W3:Y:S02]  /*5530*/  SYNCS.PHASECHK.TRANS64.TRYWAIT P0, [R3+URZ+0xf0], R0 ;  /* 0x0000f000030075a7 */ /* 0x000ee400080011ff */
[----:B--23--:R-:W-:Y:S05]  /*5540*/  @!P0 BRA `(.L_x_94) ;  /* 0x0000002400508947 */ /* 0x00cfea0003800000 */
.L_x_161:
        /* <DEDUP_REMOVED lines=11> */
[----:B------:R-:W-:Y:S01]  /*5600*/  PLOP3.LUT P0, PT, PT, PT, UP1, 0x80, 0x8 ;  /* 0x000000000008781c */ /* 0x000fe20003f0f018 */
[----:B------:R-:W-:Y:S11]  /*5610*/  UP2UR UR61, UPR, URZ, 0x2 ;  /* 0x00000002ff3d7883 */ /* 0x000ff60008000000 */
[----:B------:R-:W-:Y:S01]  /*5620*/  @!UPT UIADD3 URZ, UPT, UPT, URZ, URZ, URZ ;  /* 0x000000fffffff290 */ /* 0x000fe2000fffe0ff */
        /* <DEDUP_REMOVED lines=14> */
[----:B------:R-:W-:Y:S02]  /*5710*/  UISETP.NE.AND UP0, UPT, UR46, 0x1, UPT ;  /* 0x000000012e00788c */ /* 0x000fe4000bf05270 */
[----:B------:R-:W-:Y:S02]  /*5720*/  USHF.R.U32.HI UR15, URZ, UR55, UR15 ;  /* 0x00000037ff0f7299 */ /* 0x000fe4000801160f */
[----:B------:R-:W-:Y:S02]  /*5730*/  UIMAD.WIDE.U32 UR18, UR59, UR44, URZ ;  /* 0x0000002c3b1272a5 */ /* 0x000fe4000f8e00ff */
[----:B------:R-:W-:Y:S02]  /*5740*/  UIMAD.WIDE.U32 UR20, UR42, UR47, URZ ;  /* 0x0000002f2a1472a5 */ /* 0x000fe4000f8e00ff */
[----:B------:R-:W-:Y:S02]  /*5750*/  USEL UR4, UR58, UR15, !UP0 ;  /* 0x0000000f3a047287 */ /* 0x000fe4000c000000 */
[----:B------:R-:W-:Y:S02]  /*5760*/  UISETP.NE.AND UP2, UPT, UR37, 0x1, UPT ;  /* 0x000000012500788c */ /* 0x000fe4000bf45270 */
[----:B------:R-:W-:Y:S02]  /*5770*/  USHF.R.U32.HI UR14, URZ, UR45, UR19 ;  /* 0x0000002dff0e7299 */ /* 0x000fe40008011613 */
[----:B------:R-:W-:Y:S02]  /*5780*/  USHF.R.U32.HI UR15, URZ, UR55, UR21 ;  /* 0x00000037ff0f7299 */ /* 0x000fe40008011615 */
[----:B------:R-:W-:Y:S02]  /*5790*/  UIMAD.WIDE.U32 UR18, UR4, UR38, URZ ;  /* 0x00000026041272a5 */ /* 0x000fe4000f8e00ff */
[----:B------:R-:W-:Y:S02]  /*57a0*/  UISETP.NE.AND UP1, UPT, UR41, 0x1, UPT ;  /* 0x000000012900788c */ /* 0x000fe4000bf25270 */
[----:B------:R-:W-:Y:S02]  /*57b0*/  UIMAD.WIDE.U32 UR16, UR43, UR44, URZ ;  /* 0x0000002c2b1072a5 */ /* 0x000fe4000f8e00ff */
[----:B------:R-:W-:Y:S02]  /*57c0*/  USEL UR8, UR42, UR15, !UP0 ;  /* 0x0000000f2a087287 */ /* 0x000fe4000c000000 */
[----:B------:R-:W-:Y:S02]  /*57d0*/  USEL UR9, UR59, UR14, !UP1 ;  /* 0x0000000e3b097287 */ /* 0x000fe4000c800000 */
[----:B------:R-:W-:Y:S02]  /*57e0*/  USHF.R.U32.HI UR14, URZ, UR45, UR17 ;  /* 0x0000002dff0e7299 */ /* 0x000fe40008011611 */
[----:B------:R-:W-:Y:S02]  /*57f0*/  UIMAD.WIDE.U32 UR16, UR9, UR38, URZ ;  /* 0x00000026091072a5 */ /* 0x000fe4000f8e00ff */
[----:B------:R-:W-:Y:S02]  /*5800*/  USEL UR5, UR43, UR14, !UP1 ;  /* 0x0000000e2b057287 */ /* 0x000fe4000c800000 */
[----:B------:R-:W-:Y:S02]  /*5810*/  @UP2 USHF.R.U32.HI UR9, URZ, UR39, UR17 ;  /* 0x00000027ff092299 */ /* 0x000fe40008011611 */
[----:B------:R-:W-:Y:S02]  /*5820*/  UIMAD.WIDE.U32 UR12, UR8, UR38, URZ ;  /* 0x00000026080c72a5 */ /* 0x000fe4000f8e00ff */
[----:B------:R-:W-:Y:S02]  /*5830*/  UIMAD UR6, UR37, UR9, URZ ;  /* 0x00000009250672a4 */ /* 0x000fe4000f8e02ff */
[----:B------:R-:W-:Y:S01]  /*5840*/  USHF.R.U32.HI UR11, URZ, UR39, UR13 ;  /* 0x00000027ff0b7299 */ /* 0x000fe2000801160d */
[----:B------:R-:W-:Y:S02]  /*5850*/  UMOV UR15, UR19 ;  /* 0x00000013000f7c82 */ /* 0x000fe40008000000 */
[----:B------:R-:W-:Y:S02]  /*5860*/  @UP2 USHF.R.U32.HI UR4, URZ, UR39, UR15 ;  /* 0x00000027ff042299 */ /* 0x000fe4000801160f */
[----:B------:R-:W-:Y:S02]  /*5870*/  USEL UR12, UR8, UR11, !UP2 ;  /* 0x0000000b080c7287 */ /* 0x000fe4000d000000 */
[----:B------:R-:W-:Y:S02]  /*5880*/  UIMAD UR4, UR37, UR4, URZ ;  /* 0x00000004250472a4 */ /* 0x000fe4000f8e02ff */
[----:B------:R-:W-:Y:S02]  /*5890*/  UIADD3 UR11, UPT, UPT, -UR12, URZ, URZ ;  /* 0x000000ff0c0b7290 */ /* 0x000fe4000fffe1ff */
[----:B------:R-:W-:Y:S02]  /*58a0*/  UISETP.GE.AND UP0, UPT, UR8, UR4, UPT ;  /* 0x000000040800728c */ /* 0x000fe4000bf06270 */
[----:B------:R-:W-:Y:S02]  /*58b0*/  UIMAD UR11, UR37, UR11, UR8 ;  /* 0x0000000b250b72a4 */ /* 0x000fe4000f8e0208 */
[----:B------:R-:W-:Y:S02]  /*58c0*/  UISETP.GE.OR UP0, UPT, UR5, UR6, UP0 ;  /* 0x000000060500728c */ /* 0x000fe40008706670 */
[----:B------:R-:W-:Y:S02]  /*58d0*/  UIMAD.WIDE.U32 UR6, UR5, UR38, URZ ;  /* 0x00000026050672a5 */ /* 0x000fe4000f8e00ff */
[----:B------:R-:W-:Y:S04]  /*58e0*/  UIADD3 UR6, UPT, UPT, -UR8, URZ, URZ ;  /* 0x000000ff08067290 */ /* 0x000fe8000fffe1ff */
[----:B------:R-:W-:Y:S03]  /*58f0*/  UIMAD UR42, UR46, UR6, UR42 ;  /* 0x000000062e2a72a4 */ /* 0x000fe6000f8e022a */
[----:B------:R-:W-:Y:S02]  /*5900*/  @!UP0 USHF.R.U32.HI UR4, URZ, UR39, UR7 ;  /* 0x00000027ff048299 */ /* 0x000fe40008011607 */
[----:B------:R-:W-:Y:S02]  /*5910*/  UIADD3 UR7, UPT, UPT, -UR5, URZ, URZ ;  /* 0x000000ff05077290 */ /* 0x000fe4000fffe1ff */
[----:B------:R-:W-:Y:S02]  /*5920*/  @!UP0 USEL UR4, UR5, UR4, !UP2 ;  /* 0x0000000405048287 */ /* 0x000fe4000d000000 */
[----:B------:R-:W-:Y:S02]  /*5930*/  UIMAD UR43, UR41, UR7, UR43 ;  /* 0x00000007292b72a4 */ /* 0x000fe4000f8e022b */
[----:B------:R-:W-:Y:S02]  /*5940*/  @!UP0 UIMAD UR10, UR9, UR11, UR4 ;  /* 0x0000000b090a82a4 */ /* 0x000fe4000f8e0204 */
[----:B------:R-:W-:Y:S04]  /*5950*/  @!UP0 UIADD3 UR11, UPT, UPT, UR12, -UR4, URZ ;  /* 0x800000040c0b8290 */ /* 0x000fe8000fffe0ff */
[----:B------:R-:W-:Y:S03]  /*5960*/  @!UP0 UIMAD UR8, UR11, UR37, UR5 ;  /* 0x000000250b0882a4 */ /* 0x000fe6000f8e0205 */
[----:B------:R-:W-:Y:S02]  /*5970*/  @!UP0 UMOV UR5, UR10 ;  /* 0x0000000a00058c82 */ /* 0x000fe40008000000 */
[----:B------:R-:W-:Y:S02]  /*5980*/  UIMAD UR43, UR5, UR41, UR43 ;  /* 0x00000029052b72a4 */ /* 0x000fe4000f8e022b */
[----:B------:R-:W-:Y:S11]  /*5990*/  UIMAD UR42, UR8, UR46, UR42 ;  /* 0x0000002e082a72a4 */ /* 0x000ff6000f8e022a */
[----:B------:R-:W-:Y:S01]  /*59a0*/  @!UPT UIADD3 URZ, UPT, UPT, URZ, URZ, URZ ;  /* 0x000000fffffff290 */ /* 0x000fe2000fffe0ff */
.L_x_95:
[----:B------:R-:W-:Y:S01]  /*59b0*/  UISETP.NE.AND UP0, UPT, UR40, 0x1, UPT ;  /* 0x000000012800788c */ /* 0x000fe2000bf05270 */
[----:B------:R-:W-:Y:S10]  /*59c0*/  IADD3 R81, PT, PT, R81, 0x1, RZ ;  /* 0x0000000151517810 */ /* 0x000ff40007ffe0ff */
[----:B------:R-:W2:Y:S01]  /*59d0*/  @!UP0 LDCU.128 UR8, c[0x0][0xb10] ;  /* 0x00016200ff0887ac */ /* 0x000ea20008000c00 */
[----:B------:R-:W3:Y:S01]  /*59e0*/  @!UP0 LDCU UR5, c[0x0][0xb0c] ;  /* 0x00016180ff0587ac */ /* 0x000ee20008000800 */
[----:B------:R-:W4:Y:S01]  /*59f0*/  @!UP0 LDCU UR4, c[0x0][0xb20] ;  /* 0x00016400ff0487ac */ /* 0x000f220008000800 */
[----:B--2---:R-:W-:Y:S02]  /*5a00*/  UIMAD.WIDE.U32 UR6, UR43, UR8, URZ ;  /* 0x000000082b0672a5 */ /* 0x004fe4000f8e00ff */
[----:B------:R-:W-:Y:S02]  /*5a10*/  UIMAD.WIDE.U32 UR12, UR42, UR11, URZ ;  /* 0x0000000b2a0c72a5 */ /* 0x000fe4000f8e00ff */
[----:B------:R-:W-:Y:S02]  /*5a20*/  @!UP0 UISETP.NE.AND UP1, UPT, UR10, 0x1, UPT ;  /* 0x000000010a00888c */ /* 0x000fe4000bf25270 */
[----:B------:R-:W-:Y:S02]  /*5a30*/  @!UP0 USHF.R.U32.HI UR7, URZ, UR9, UR7 ;  /* 0x00000009ff078299 */ /* 0x000fe40008011607 */
[----:B---3--:R-:W-:Y:S02]  /*5a40*/  @!UP0 UISETP.NE.AND UP2, UPT, UR5, 0x1, UPT ;  /* 0x000000010500888c */ /* 0x008fe4000bf45270 */
[----:B----4-:R-:W-:Y:S02]  /*5a50*/  @!UP0 USHF.R.U32.HI UR4, URZ, UR4, UR13 ;  /* 0x00000004ff048299 */ /* 0x010fe4000801160d */
[----:B------:R-:W-:Y:S02]  /*5a60*/  @!UP0 USEL UR7, UR43, UR7, !UP2 ;  /* 0x000000072b078287 */ /* 0x000fe4000d000000 */
[----:B------:R-:W-:Y:S04]  /*5a70*/  @!UP0 USEL UR6, UR42, UR4, !UP1 ;  /* 0x000000042a068287 */ /* 0x000fe8000c800000 */
[----:B------:R-:W-:Y:S02]  /*5a80*/  @!UP0 UIADD3 UR4, UPT, UPT, -UR7, UR6, URZ ;  /* 0x0000000607048290 */ /* 0x000fe4000fffe1ff */
[----:B------:R-:W-:Y:S02]  /*5a90*/  @!UP0 UIADD3 UR6, UPT, UPT, UR7, -UR6, URZ ;  /* 0x8000000607068290 */ /* 0x000fe4000fffe0ff */
[----:B------:R-:W-:Y:S02]  /*5aa0*/  @!UP0 UIMAD UR43, UR4, UR5, UR43 ;  /* 0x00000005042b82a4 */ /* 0x000fe4000f8e022b */
[----:B------:R-:W-:Y:S02]  /*5ab0*/  @!UP0 UIMAD UR42, UR6, UR10, UR42 ;  /* 0x0000000a062a82a4 */ /* 0x000fe4000f8e022a */
[----:B------:R-:W-:Y:S09]  /*5ac0*/  ULOP3.LUT UP0, URZ, UR56, 0x1b0, URZ, 0xc0, !UPT ;  /* 0x000001b038ff7892 */ /* 0x000ff2000f80c0ff */
[----:B------:R-:W-:Y:S05]  /*5ad0*/  BRA.U !UP0, `(.L_x_96) ;  /* 0x0000000108407547 */ /* 0x000fea000b800000 */
[----:B------:R-:W2:Y:S01]  /*5ae0*/  LDCU.64 UR8, c[0x4][0x80] ;  /* 0x01001000ff0877ac */ /* 0x000ea20008000a00 */
[----:B------:R-:W-:Y:S01]  /*5af0*/  MOV R3, 0x0 ;  /* 0x0000000000037802 */ /* 0x000fe20000000f00 */
[----:B------:R-:W-:Y:S02]  /*5b00*/  HFMA2 R12, -RZ, RZ, 0, 5.9604644775390625e-08 ;  /* 0x00000001ff0c7431 */ /* 0x000fe400000001ff */
[----:B------:R-:W-:Y:S02]  /*5b10*/  IMAD.MOV.U32 R8, RZ, RZ, 0x70 ;  /* 0x00000070ff087424 */ /* 0x000fe400078e00ff */
[----:B------:R-:W-:Y:S01]  /*5b20*/  IMAD.MOV.U32 R13, RZ, RZ, RZ ;  /* 0x000000ffff0d7224 */ /* 0x000fe200078e00ff */
[----:B------:R-:W3:Y:S01]  /*5b30*/  LDCU.64 UR6, c[0x4][0x88] ;  /* 0x01001100ff0677ac */ /* 0x000ee20008000a00 */
[----:B------:R-:W4:Y:S01]  /*5b40*/  LDC.64 R2, c[0x4][R3] ;  /* 0x0100000003027b82 */ /* 0x000f220000000a00 */
[----:B------:R-:W1:Y:S01]  /*5b50*/  LDCU.64 UR4, c[0x4][0x8] ;  /* 0x01000100ff0477ac */ /* 0x000e620008000a00 */
[----:B--2---:R-:W-:Y:S01]  /*5b60*/  MOV R5, UR9 ;  /* 0x0000000900057c02 */ /* 0x004fe20008000f00 */
[----:B------:R-:W-:Y:S01]  /*5b70*/  IMAD.U32 R4, RZ, RZ, UR8 ;  /* 0x00000008ff047e24 */ /* 0x000fe2000f8e00ff */
[----:B---3--:R-:W-:Y:S01]  /*5b80*/  MOV R7, UR7 ;  /* 0x0000000700077c02 */ /* 0x008fe20008000f00 */
[----:B------:R-:W-:Y:S01]  /*5b90*/  IMAD.U32 R6, RZ, RZ, UR6 ;  /* 0x00000006ff067e24 */ /* 0x000fe2000f8e00ff */
[----:B-1----:R-:W-:Y:S01]  /*5ba0*/  MOV R11, UR5 ;  /* 0x00000005000b7c02 */ /* 0x002fe20008000f00 */
[----:B------:R-:W-:Y:S02]  /*5bb0*/  IMAD.U32 R10, RZ, RZ, UR4 ;  /* 0x00000004ff0a7e24 */ /* 0x000fe4000f8e00ff */
[----:B------:R-:W-:Y:S07]  /*5bc0*/  LEPC R20, `(.L_x_96) ;  /* 0x000000001014794e */ /* 0x000fee0000000000 */
[----:B----45:R-:W-:Y:S05]  /*5bd0*/  CALL.ABS.NOINC R2 ;  /* 0x0000000002007343 */ /* 0x030fea0003c00000 */
.L_x_96:
[----:B------:R-:W-:Y:S01]  /*5be0*/  LOP3.LUT P0, RZ, R85, 0x1b0, RZ, 0xc0, !PT ;  /* 0x000001b055ff7812 */ /* 0x000fe2000780c0ff */
[----:B------:R-:W-:Y:S11]  /*5bf0*/  BSSY.RECONVERGENT B6, `(.L_x_97) ;  /* 0x0000013000067945 */ /* 0x000ff60003800200 */
[----:B------:R-:W-:Y:S01]  /*5c00*/  @!UPT UIADD3 URZ, UPT, UPT, URZ, URZ, URZ ;  /* 0x000000fffffff290 */ /* 0x000fe2000fffe0ff */
[----:B------:R-:W-:Y:S05]  /*5c10*/  @!P0 BRA `(.L_x_98) ;  /* 0x0000000000408947 */ /* 0x000fea0003800000 */
        /* <DEDUP_REMOVED lines=16> */
.L_x_98:
[----:B------:R-:W-:Y:S05]  /*5d20*/  BSYNC.RECONVERGENT B6 ;  /* 0x0000000000067941 */ /* 0x000fea0003800200 */
.L_x_97:
[----:B------:R-:W-:Y:S02]  /*5d30*/  ISETP.NE.U32.AND P0, PT, R68, RZ, PT ;  /* 0x000000ff4400720c */ /* 0x000fe40003f05070 */
[C---:B------:R-:W-:Y:S02]  /*5d40*/  ISETP.NE.U32.AND P2, PT, R74.reuse, RZ, PT ;  /* 0x000000ff4a00720c */ /* 0x040fe40003f45070 */
[----:B------:R-:W-:Y:S02]  /*5d50*/  ISETP.NE.AND.EX P0, PT, R69, RZ, PT, P0 ;  /* 0x000000ff4500720c */ /* 0x000fe40003f05300 */
[----:B------:R-:W-:Y:S02]  /*5d60*/  ISETP.NE.U32.AND P4, PT, R74, RZ, PT ;  /* 0x000000ff4a00720c */ /* 0x000fe40003f85070 */
[C---:B------:R-:W-:Y:S02]  /*5d70*/  ISETP.NE.AND.EX P2, PT, R75.reuse, RZ, P0, P2 ;  /* 0x000000ff4b00720c */ /* 0x040fe40000745320 */
[----:B------:R-:W-:Y:S02]  /*5d80*/  ISETP.NE.AND.EX P4, PT, R75, RZ, PT, P4 ;  /* 0x000000ff4b00720c */ /* 0x000fe40003f85340 */
[----:B------:R-:W-:Y:S02]  /*5d90*/  ISETP.NE.U32.AND P5, PT, R72, RZ, PT ;  /* 0x000000ff4800720c */ /* 0x000fe40003fa5070 */
[----:B------:R-:W-:Y:S02]  /*5da0*/  PLOP3.LUT P0, PT, PT, PT, PT, 0x8, 0x80 ;  /* 0x000000000080781c */ /* 0x000fe40003f0e170 */
[----:B------:R-:W-:Y:S05]  /*5db0*/  ISETP.NE.AND.EX P5, PT, R73, RZ, PT, P5 ;  /* 0x000000ff4900720c */ /* 0x000fea0003fa5350 */
[----:B------:R-:W-:Y:S02]  /*5dc0*/  @!P2 ISETP.NE.U32.AND P1, PT, R68, RZ, PT ;  /* 0x000000ff4400a20c */ /* 0x000fe40003f25070 */
[----:B------:R-:W-:Y:S02]  /*5dd0*/  @!P2 PLOP3.LUT P0, PT, P4, PT, PT, 0x80, 0x8 ;  /* 0x000000000008a81c */ /* 0x000fe4000270f070 */
[----:B------:R-:W-:Y:S01]  /*5de0*/  @!P2 ISETP.NE.AND.EX P1, PT, R69, RZ, PT, P1 ;  /* 0x000000ff4500a20c */ /* 0x000fe20003f25310 */
[----:B------:R-:W-:Y:S01]  /*5df0*/  @!UPT UIADD3 URZ, UPT, UPT, URZ, URZ, URZ ;  /* 0x000000fffffff290 */ /* 0x000fe2000fffe0ff */
[----:B------:R-:W-:Y:S11]  /*5e00*/  @!P4 BRA `(.L_x_99) ;  /* 0x00000000002cc947 */ /* 0x000ff60003800000 */
[----:B------:R-:W-:Y:S01]  /*5e10*/  ISETP.NE.U32.AND P3, PT, R68, RZ, PT ;  /* 0x000000ff4400720c */ /* 0x000fe20003f65070 */
        /* <DEDUP_REMOVED lines=10> */
.L_x_99:
[----:B------:R-:W-:Y:S05]  /*5ec0*/  @!P5 BRA `(.L_x_100) ;  /* 0x000000000020d947 */ /* 0x000fea0003800000 */
[----:B------:R-:W-:Y:S04]  /*5ed0*/  ISETP.NE.U32.AND P3, PT, R70, RZ, PT ;  /* 0x000000ff4600720c */ /* 0x000fe80003f65070 */
[----:B------:R-:W-:Y:S11]  /*5ee0*/  ISETP.NE.AND.EX P3, PT, R71, RZ, PT, P3 ;  /* 0x000000ff4700720c */ /* 0x000ff60003f65330 */
[----:B------:R-:W-:Y:S02]  /*5ef0*/  @!UPT UIADD3 URZ, UPT, UPT, URZ, URZ, URZ ;  /* 0x000000fffffff290 */ /* 0x000fe4000fffe0ff */
[----:B------:R-:W2:Y:S01]  /*5f00*/  @P3 LDC.64 R2, c[0x0][0x8a8] ;  /* 0x00022a00ff023b82 */ /* 0x000ea20000000a00 */
[----:B-1----:R-:W-:Y:S04]  /*5f10*/  @P3 IMAD R0, R72, UR36, RZ ;  /* 0x0000002448003c24 */ /* 0x002fe8000f8e02ff */
[----:B--2---:R-:W-:Y:S05]  /*5f20*/  @P3 IMAD.WIDE R2, R0, 0x4, R2 ;  /* 0x0000000400023825 */ /* 0x004fea00078e0202 */
[----:B-----5:R2:W5:Y:S02]  /*5f30*/  @P3 LDG.E R38, desc[UR52][R2.64] ;  /* 0x0000003402263981 */ /* 0x020564000c1e1900 */
[----:B--2---:R-:W4:Y:S02]  /*5f40*/  @!P3 LDC R38, c[0x0][0x8a0] ;  /* 0x00022800ff26bb82 */ /* 0x004f240000000800 */
.L_x_100:
[----:B---3-5:R-:W-:Y:S01]  /*5f50*/  @!P2 FSETP.NEU.AND P3, PT, R39, RZ, PT ;  /* 0x000000ff2700a20b */ /* 0x028fe20003f6d000 */
[----:B------:R-:W-:Y:S01]  /*5f60*/  BSSY B1, `(.L_x_101) ;  /* 0x000003b000017945 */ /* 0x000fe20003800000 */
[----:B------:R-:W-:Y:S02]  /*5f70*/  @!P2 SEL R2, RZ, 0xffffffff, P1 ;  /* 0xffffffffff02a807 */ /* 0x000fe40000800000 */
[----:B------:R-:W-:Y:S02]  /*5f80*/  CS2R R66, SRZ ;  /* 0x0000000000427805 */ /* 0x000fe4000001ff00 */
[----:B-1----:R-:W-:Y:S02]  /*5f90*/  @!P2 SEL R0, RZ, 0xffffffff, P3 ;  /* 0xffffffffff00a807 */ /* 0x002fe40001800000 */
[----:B------:R-:W-:Y:S02]  /*5fa0*/  CS2R R64, SRZ ;  /* 0x0000000000407805 */ /* 0x000fe4000001ff00 */
[----:B------:R-:W-:Y:S02]  /*5fb0*/  @!P2 LOP3.LUT P1, RZ, R79, 0xff, RZ, 0xc0, !PT ;  /* 0x000000ff4fffa812 */ /* 0x000fe4000782c0ff */
[----:B------:R-:W-:Y:S02]  /*5fc0*/  CS2R R18, SRZ ;  /* 0x0000000000127805 */ /* 0x000fe4000001ff00 */
[----:B------:R-:W-:Y:S02]  /*5fd0*/  LEA R22, R36, UR57, 0x3 ;  /* 0x0000003924167c11 */ /* 0x000fe4000f8e18ff */
[----:B------:R-:W-:Y:S02]  /*5fe0*/  CS2R R16, SRZ ;  /* 0x0000000000107805 */ /* 0x000fe4000001ff00 */
[----:B------:R-:W-:Y:S02]  /*5ff0*/  @P0 SEL R0, R2, R0, !P1 ;  /* 0x0000000002000207 */ /* 0x000fe40004800000 */
[----:B------:R-:W-:Y:S02]  /*6000*/  SHF.L.U32 R3, R84, 0x1f, RZ ;  /* 0x0000001f54037819 */ /* 0x000fe400000006ff */
[----:B------:R-:W-:Y:S02]  /*6010*/  @!P2 LOP3.LUT R0, R0, 0x1, RZ, 0xc0, !PT ;  /* 0x000000010000a812 */ /* 0x000fe400078ec0ff */
[----:B------:R-:W-:Y:S02]  /*6020*/  LEA.HI R2, R36, R36, RZ, 0x1 ;  /* 0x0000002424027211 */ /* 0x000fe400078f08ff */
[----:B------:R-:W-:Y:S02]  /*6030*/  ISETP.NE.U32.OR P2, PT, R0, 0x1, P2 ;  /* 0x000000010000780c */ /* 0x000fe40001745470 */
[----:B------:R-:W-:Y:S11]  /*6040*/  PLOP3.LUT P5, PT, PT, PT, PT, 0x8, 0x80 ;  /* 0x000000000080781c */ /* 0x000ff60003fae170 */
[----:B------:R-:W-:Y:S04]  /*6050*/  @P2 SHF.L.U32 R0, R82, 0x1f, RZ ;  /* 0x0000001f52002819 */ /* 0x000fe800000006ff */
[----:B------:R1:W2:Y:S01]  /*6060*/  @P2 SYNCS.PHASECHK.TRANS64.TRYWAIT P0, [UR57+0xd0], R0 ;  /* 0x0000d000ff0025a7 */ /* 0x0002a20008001139 */
[----:B------:R3:W3:Y:S01]  /*6070*/  SYNCS.PHASECHK.TRANS64.TRYWAIT P3, [R22+URZ+0x110], R3 ;  /* 0x00011003160075a7 */ /* 0x0006e200080611ff */
[C---:B-1----:R-:W-:Y:S01]  /*6080*/  IMAD.SHL.U32 R0, R2.reuse, 0x20, RZ ;  /* 0x0000002002007824 */ /* 0x042fe200078e00ff */
[----:B------:R-:W-:Y:S04]  /*6090*/  LOP3.LUT R2, R2, 0xffe, RZ, 0xc0, !PT ;  /* 0x00000ffe02027812 */ /* 0x000fe800078ec0ff */
[----:B------:R-:W-:Y:S01]  /*60a0*/  LOP3.LUT R0, R0, 0xffffffc0, RZ, 0xc0, !PT ;  /* 0xffffffc000007812 */ /* 0x000fe200078ec0ff */
[----:B------:R-:W-:Y:S04]  /*60b0*/  IMAD.IADD R2, R36, 0x1, -R2 ;  /* 0x0000000124027824 */ /* 0x000fe800078e0a02 */
[----:B------:R-:W-:Y:S04]  /*60c0*/  IMAD.IADD R0, R37, 0x1, R0 ;  /* 0x0000000125007824 */ /* 0x000fe800078e0200 */
[----:B------:R-:W-:Y:S01]  /*60d0*/  IMAD R2, R2, 0x100000, R0 ;  /* 0x0010000002027824 */ /* 0x000fe200078e0200 */
[----:B--2---:R-:W-:Y:S01]  /*60e0*/  @P2 PLOP3.LUT P5, PT, P0, PT, PT, 0x8, 0x80 ;  /* 0x000000000080281c */ /* 0x004fe200007ae170 */
[----:B------:R-:W-:Y:S01]  /*60f0*/  @!UPT UIADD3 URZ, UPT, UPT, URZ, URZ, URZ ;  /* 0x000000fffffff290 */ /* 0x000fe2000fffe0ff */
[----:B---3--:R-:W-:Y:S11]  /*6100*/  @!P2 BRA `(.L_x_102) ;  /* 0x000000000080a947 */ /* 0x008ff60003800000 */
[----:B------:R-:W-:Y:S01]  /*6110*/  ISETP.NE.U32.AND P0, PT, R68, RZ, PT ;  /* 0x000000ff4400720c */ /* 0x000fe20003f05070 */
[----:B------:R-:W-:Y:S01]  /*6120*/  BSSY B0, `(.L_x_103) ;  /* 0x0000012000007945 */ /* 0x000fe20003800000 */
[----:B------:R-:W-:Y:S02]  /*6130*/  FSETP.NEU.AND P2, PT, R39, RZ, PT ;  /* 0x000000ff2700720b */ /* 0x000fe40003f4d000 */
[----:B------:R-:W-:Y:S02]  /*6140*/  CS2R R18, SRZ ;  /* 0x0000000000127805 */ /* 0x000fe4000001ff00 */
[----:B------:R-:W-:Y:S02]  /*6150*/  ISETP.NE.AND.EX P0, PT, R69, RZ, PT, P0 ;  /* 0x000000ff4500720c */ /* 0x000fe40003f05300 */
[----:B------:R-:W-:Y:S02]  /*6160*/  CS2R R16, SRZ ;  /* 0x0000000000107805 */ /* 0x000fe4000001ff00 */
[----:B------:R-:W-:Y:S02]  /*6170*/  LOP3.LUT P1, RZ, R79, 0xff, RZ, 0xc0, !PT ;  /* 0x000000ff4fff7812 */ /* 0x000fe4000782c0ff */
[----:B------:R-:W-:Y:S02]  /*6180*/  CS2R R66, SRZ ;  /* 0x0000000000427805 */ /* 0x000fe4000001ff00 */
[----:B------:R-:W-:Y:S02]  /*6190*/  SEL R0, RZ, 0xffffffff, P2 ;  /* 0xffffffffff007807 */ /* 0x000fe40001000000 */
[----:B------:R-:W-:Y:S02]  /*61a0*/  CS2R R64, SRZ ;  /* 0x0000000000407805 */ /* 0x000fe4000001ff00 */
[----:B------:R-:W-:Y:S04]  /*61b0*/  SEL R4, RZ, 0xffffffff, P0 ;  /* 0xffffffffff047807 */ /* 0x000fe80000000000 */
[----:B------:R-:W-:Y:S04]  /*61c0*/  @P4 SEL R0, R4, R0, !P1 ;  /* 0x0000000004004207 */ /* 0x000fe80004800000 */
[----:B------:R-:W-:Y:S04]  /*61d0*/  LOP3.LUT R0, R0, 0x1, RZ, 0xc0, !PT ;  /* 0x0000000100007812 */ /* 0x000fe800078ec0ff */
[----:B------:R-:W-:Y:S01]  /*61e0*/  ISETP.NE.U32.AND P0, PT, R0, 0x1, PT ;  /* 0x000000010000780c */ /* 0x000fe20003f05070 */
[----:B------:R-:W-:Y:S01]  /*61f0*/  @!UPT UIADD3 URZ, UPT, UPT, URZ, URZ, URZ ;  /* 0x000000fffffff290 */ /* 0x000fe2000fffe0ff */
[----:B------:R-:W-:Y:S11]  /*6200*/  @!P5 BRA `(.L_x_104) ;  /* 0x00000000000cd947 */ /* 0x000ff60003800000 */
[----:B------:R-:W-:Y:S04]  /*6210*/  SHF.L.U32 R4, R82, 0x1f, RZ ;  /* 0x0000001f52047819 */ /* 0x000fe800000006ff */
[----:B------:R-:W1:Y:S02]  /*6220*/  SYNCS.PHASECHK.TRANS64.TRYWAIT P1, [UR57+0xd0], R4 ;  /* 0x0000d004ff0075a7 */ /* 0x000e640008021139 */
[----:B-1----:R-:W-:Y:S05]  /*6230*/  @!P1 BRA `(.L_x_105) ;  /* 0x0000001800289947 */ /* 0x002fea0003800000 */
.L_x_104:
[----:B------:R-:W-:Y:S05]  /*6240*/  BSYNC B0 ;  /* 0x0000000000007941 */ /* 0x000fea0003800000 */
.L_x_103:
[----:B------:R2:W3:Y:S01]  /*6250*/  @P0 LDS.128 R16, [R78+UR57+0x200] ;  /* 0x000200394e100984 */ /* 0x0004e20008000c00 */
[----:B------:R-:W-:Y:S01]  /*6260*/  UIADD3 UR4, UPT, UPT, UR57, 0xd8, URZ ;  /* 0x000000d839047890 */ /* 0x000fe2000fffe0ff */
[----:B------:R-:W-:Y:S02]  /*6270*/  LOP3.LUT R82, R82, 0x1, RZ, 0x3c, !PT ;  /* 0x0000000152527812 */ /* 0x000fe400078e3cff */
[----:B------:R2:W1:Y:S01]  /*6280*/  @P0 LDS.128 R64, [R77+0x10] ;  /* 0x000010004d400984 */ /* 0x0004620000000c00 */
[----:B------:R-:W-:Y:S01]  /*6290*/  UPRMT UR4, UR54, 0x654, UR4 ;  /* 0x0000065436047896 */ /* 0x000fe20008000004 */
[----:B------:R-:W-:Y:S01]  /*62a0*/  @!PT LDS RZ, [RZ] ;  /* 0x00000000fffff984 */ /* 0x000fe20000000800 */
[----:B------:R-:W-:Y:S01]  /*62b0*/  @!PT LDS RZ, [RZ] ;  /* 0x00000000fffff984 */ /* 0x000fe20000000800 */
[----:B------:R-:W-:Y:S01]  /*62c0*/  @!PT LDS RZ, [RZ] ;  /* 0x00000000fffff984 */ /* 0x000fe20000000800 */
[----:B------:R-:W-:Y:S01]  /*62d0*/  @!PT LDS RZ, [RZ] ;  /* 0x00000000fffff984 */ /* 0x000fe20000000800 */
[----:B------:R5:W-:Y:S06]  /*62e0*/  MEMBAR.ALL.CTA ;  /* 0x0000000000007992 */ /* 0x000bec0000008000 */
[----:B-----5:R-:W5:Y:S02]  /*62f0*/  FENCE.VIEW.ASYNC.S ;  /* 0x00000000000073c6 */ /* 0x020f640000000000 */
[----:B-----5:R-:W-:Y:S03]  /*6300*/  SYNCS.ARRIVE.TRANS64.RED.A1T0 RZ, [UR4], RZ ;  /* 0x000000ffffff79a7 */ /* 0x020fe60008100404 */
.L_x_102:
[----:B------:R-:W-:Y:S05]  /*6310*/  BSYNC B1 ;  /* 0x0000000000017941 */ /* 0x000fea0003800000 */
.L_x_101:
[----:B-1----:R-:W-:Y:S04]  /*6320*/  SHF.R.U32.HI R0, RZ, 0x15, R2 ;  /* 0x00000015ff007819 */ /* 0x002fe80000011602 */
[----:B------:R-:W-:Y:S01]  /*6330*/  LOP3.LUT P0, RZ, R0, 0x3, R80, 0x48, !PT ;  /* 0x0000000300ff7812 */ /* 0x000fe20007804850 */
[----:B------:R-:W-:Y:S01]  /*6340*/  @!UPT UIADD3 URZ, UPT, UPT, URZ, URZ, URZ ;  /* 0x000000fffffff290 */ /* 0x000fe2000fffe0ff */
[----:B------:R-:W-:Y:S11]  /*6350*/  @P3 BRA `(.L_x_106) ;  /* 0x0000000000083947 */ /* 0x000ff60003800000 */
[----:B------:R-:W1:Y:S02]  /*6360*/  SYNCS.PHASECHK.TRANS64.TRYWAIT P1, [R22+URZ+0x110], R3 ;  /* 0x00011003160075a7 */ /* 0x000e6400080211ff */
[----:B-1----:R-:W-:Y:S05]  /*6370*/  @!P1 BRA `(.L_x_107) ;  /* 0x0000001400f09947 */ /* 0x002fea0003800000 */
.L_x_106:
[----:B------:R-:W-:Y:S05]  /*6380*/  @!P0 BRA `(.L_x_108) ;  /* 0x0000000000408947 */ /* 0x000fea0003800000 */
[----:B------:R-:W1:Y:S01]  /*6390*/  LDCU.64 UR8, c[0x4][0x70] ;  /* 0x01000e00ff0877ac */ /* 0x000e620008000a00 */
[----:B------:R-:W-:Y:S01]  /*63a0*/  MOV R15, 0x0 ;  /* 0x00000000000f7802 */ /* 0x000fe20000000f00 */
[----:B------:R-:W-:Y:S02]  /*63b0*/  HFMA2 R12, -RZ, RZ, 0, 5.9604644775390625e-08 ;  /* 0x00000001ff0c7431 */ /* 0x000fe400000001ff */
[----:B------:R-:W-:Y:S02]  /*63c0*/  IMAD.MOV.U32 R8, RZ, RZ, 0x192 ;  /* 0x00000192ff087424 */ /* 0x000fe400078e00ff */
[----:B------:R-:W-:Y:S01]  /*63d0*/  IMAD.MOV.U32 R13, RZ, RZ, RZ ;  /* 0x000000ffff0d7224 */ /* 0x000fe200078e00ff */
[----:B------:R-:W5:Y:S01]  /*63e0*/  LDCU.64 UR6, c[0x4][0x78] ;  /* 0x01000f00ff0677ac */ /* 0x000f620008000a00 */
[----:B------:R-:W2:Y:S01]  /*63f0*/  LDC.64 R14, c[0x4][R15] ;  /* 0x010000000f0e7b82 */ /* 0x000ea20000000a00 */
[----:B------:R-:W3:Y:S01]  /*6400*/  LDCU.64 UR4, c[0x4][0x10] ;  /* 0x01000200ff0477ac */ /* 0x000ee20008000a00 */
[----:B-1----:R-:W-:Y:S01]  /*6410*/  MOV R5, UR9 ;  /* 0x0000000900057c02 */ /* 0x002fe20008000f00 */
[----:B------:R-:W-:Y:S01]  /*6420*/  IMAD.U32 R4, RZ, RZ, UR8 ;  /* 0x00000008ff047e24 */ /* 0x000fe2000f8e00ff */
[----:B-----5:R-:W-:Y:S01]  /*6430*/  MOV R7, UR7 ;  /* 0x0000000700077c02 */ /* 0x020fe20008000f00 */
[----:B------:R-:W-:Y:S01]  /*6440*/  IMAD.U32 R6, RZ, RZ, UR6 ;  /* 0x00000006ff067e24 */ /* 0x000fe2000f8e00ff */
[----:B---3--:R-:W-:Y:S01]  /*6450*/  MOV R11, UR5 ;  /* 0x00000005000b7c02 */ /* 0x008fe20008000f00 */
[----:B------:R-:W-:Y:S02]  /*6460*/  IMAD.U32 R10, RZ, RZ, UR4 ;  /* 0x00000004ff0a7e24 */ /* 0x000fe4000f8e00ff */
[----:B------:R-:W-:Y:S07]  /*6470*/  LEPC R20, `(.L_x_108) ;  /* 0x000000001014794e */ /* 0x000fee0000000000 */
[----:B--2-4-:R-:W-:Y:S05]  /*6480*/  CALL.ABS.NOINC R14 ;  /* 0x000000000e007343 */ /* 0x014fea0003c00000 */
.L_x_108:
[----:B------:R-:W-:Y:S01]  /*6490*/  LOP3.LUT P0, RZ, R76, 0x60, RZ, 0xc0, !PT ;  /* 0x000000604cff7812 */ /* 0x000fe2000780c0ff */
[----:B------:R-:W-:Y:S05]  /*64a0*/  WARPSYNC.ALL ;  /* 0x0000000000007948 */ /* 0x000fea0003800000 */
[----:B------:R-:W-:Y:S01]  /*64b0*/  R2UR UR4, R2 ;  /* 0x00000000020472ca */ /* 0x000fe200000e0000 */
[----:B------:R-:W-:Y:S01]  /*64c0*/  BSSY.RECONVERGENT B0, `(.L_x_109) ;  /* 0x000009f000007945 */ /* 0x000fe20003800200 */
[-C--:B---3--:R-:W-:Y:S02]  /*64d0*/  F2FP.F16.E4M3.UNPACK_B R2, R16.reuse ;  /* 0x00000010ff02723e */ /* 0x088fe400020006ff */
[----:B------:R-:W-:Y:S02]  /*64e0*/  F2FP.F16.E4M3.UNPACK_B R16, R16.H1 ;  /* 0x00000010ff10723e */ /* 0x000fe400030006ff */
[----:B------:R-:W-:Y:S01]  /*64f0*/  R2UR UR5, R22 ;  /* 0x00000000160572ca */ /* 0x000fe200000e0000 */
[----:B------:R-:W-:Y:S01]  /*6500*/  HADD2.F32 R0, -RZ, R2.H0_H0 ;  /* 0x20000002ff007230 */ /* 0x000fe20000004100 */
[-C--:B------:R-:W-:Y:S01]  /*6510*/  F2FP.F16.E4M3.UNPACK_B R42, R17.reuse ;  /* 0x00000011ff2a723e */ /* 0x080fe200020006ff */
[--C-:B------:R-:W-:Y:S01]  /*6520*/  HADD2.F32 R3, -RZ, R16.reuse.H0_H0 ;  /* 0x20000010ff037230 */ /* 0x100fe20000004100 */
[----:B------:R-:W-:Y:S01]  /*6530*/  F2FP.F16.E4M3.UNPACK_B R44, R17.H1 ;  /* 0x00000011ff2c723e */ /* 0x000fe200030006ff */
[----:B------:R-:W-:Y:S01]  /*6540*/  HADD2.F32 R40, -RZ, R16.H1_H1 ;  /* 0x30000010ff287230 */ /* 0x000fe20000004100 */
[-C--:B------:R-:W-:Y:S01]  /*6550*/  F2FP.F16.E4M3.UNPACK_B R46, R18.reuse ;  /* 0x00000012ff2e723e */ /* 0x080fe200020006ff */
[----:B------:R-:W-:Y:S01]  /*6560*/  HADD2.F32 R2, -RZ, R2.H1_H1 ;  /* 0x30000002ff027230 */ /* 0x000fe20000004100 */
[----:B------:R-:W-:Y:S01]  /*6570*/  F2FP.F16.E4M3.UNPACK_B R48, R18.H1 ;  /* 0x00000012ff30723e */ /* 0x000fe200030006ff */
[--C-:B------:R-:W-:Y:S01]  /*6580*/  HADD2.F32 R41, -RZ, R42.reuse.H0_H0 ;  /* 0x2000002aff297230 */ /* 0x100fe20000004100 */
[-C--:B------:R-:W-:Y:S01]  /*6590*/  F2FP.F16.E4M3.UNPACK_B R50, R19.reuse ;  /* 0x00000013ff32723e */ /* 0x080fe200020006ff */
[----:B------:R-:W-:Y:S01]  /*65a0*/  HADD2.F32 R42, -RZ, R42.H1_H1 ;  /* 0x3000002aff2a7230 */ /* 0x000fe20000004100 */
[----:B------:R-:W-:Y:S01]  /*65b0*/  F2FP.F16.E4M3.UNPACK_B R52, R19.H1 ;  /* 0x00000013ff34723e */ /* 0x000fe200030006ff */
[----:B------:R-:W-:Y:S01]  /*65c0*/  HADD2.F32 R43, -RZ, R44.H0_H0 ;  /* 0x2000002cff2b7230 */ /* 0x000fe20000004100 */
[----:B------:R-:W-:Y:S01]  /*65d0*/  LDTM.16dp32bit_t0_t15.x32 R4, tmem[UR4] ;  /* 0x00000004000479ee */ /* 0x000fe20008a80000 */
[----:B------:R-:W1:Y:S01]  /*65e0*/  LDTM.16dp32bit_t16_t31.x32 R4, tmem[UR4+0x20] ;  /* 0x00002004000479ee */ /* 0x000e620008aa0000 */
[----:B------:R-:W-:Y:S01]  /*65f0*/  NOP ;  /* 0x0000000000007918 */ /* 0x000fe20000000000 */
[----:B------:R-:W-:Y:S01]  /*6600*/  UIADD3 UR5, UPT, UPT, UR5, 0x130, URZ ;  /* 0x0000013005057890 */ /* 0x000fe2000fffe0ff */
[--C-:B------:R-:W-:Y:S01]  /*6610*/  HADD2.F32 R45, -RZ, R46.reuse.H0_H0 ;  /* 0x2000002eff2d7230 */ /* 0x100fe20000004100 */
[----:B------:R-:W-:Y:S01]  /*6620*/  F2FP.F16.E4M3.UNPACK_B R54, R64 ;  /* 0x00000040ff36723e */ /* 0x000fe200020006ff */
[----:B------:R-:W-:Y:S01]  /*6630*/  HADD2.F32 R46, -RZ, R46.H1_H1 ;  /* 0x3000002eff2e7230 */ /* 0x000fe20000004100 */
[----:B------:R-:W-:Y:S01]  /*6640*/  UPRMT UR5, UR54, 0x654, UR5 ;  /* 0x0000065436057896 */ /* 0x000fe20008000005 */
[--C-:B------:R-:W-:Y:S01]  /*6650*/  HADD2.F32 R49, -RZ, R50.reuse.H0_H0 ;  /* 0x20000032ff317230 */ /* 0x100fe20000004100 */
[-C--:B------:R-:W-:Y:S01]  /*6660*/  F2FP.F16.E4M3.UNPACK_B R58, R65.reuse ;  /* 0x00000041ff3a723e */ /* 0x080fe200020006ff */
[----:B------:R-:W-:Y:S01]  /*6670*/  HADD2.F32 R50, -RZ, R50.H1_H1 ;  /* 0x30000032ff327230 */ /* 0x000fe20000004100 */
[----:B------:R-:W-:Y:S01]  /*6680*/  F2FP.F16.E4M3.UNPACK_B R62, R66 ;  /* 0x00000042ff3e723e */ /* 0x000fe200020006ff */
[--C-:B------:R-:W-:Y:S01]  /*6690*/  HADD2.F32 R53, -RZ, R54.reuse.H0_H0 ;  /* 0x20000036ff357230 */ /* 0x100fe20000004100 */
[----:B------:R-:W-:Y:S01]  /*66a0*/  F2FP.F16.E4M3.UNPACK_B R56, R64.H1 ;  /* 0x00000040ff38723e */ /* 0x000fe200030006ff */
[----:B------:R-:W-:Y:S01]  /*66b0*/  HADD2.F32 R54, -RZ, R54.H1_H1 ;  /* 0x30000036ff367230 */ /* 0x000fe20000004100 */
[----:B------:R-:W-:Y:S01]  /*66c0*/  F2FP.F16.E4M3.UNPACK_B R60, R65.H1 ;  /* 0x00000041ff3c723e */ /* 0x000fe200030006ff */
[----:B-1----:R-:W-:Y:S01]  /*66d0*/  SYNCS.ARRIVE.TRANS64.RED.A1T0 RZ, [UR5], RZ ;  /* 0x000000ffffff79a7 */ /* 0x002fe20008100405 */
[--C-:B------:R-:W-:Y:S01]  /*66e0*/  HADD2.F32 R57, -RZ, R58.reuse.H0_H0 ;  /* 0x2000003aff397230 */ /* 0x100fe20000004100 */
[-C--:B------:R-:W-:Y:S01]  /*66f0*/  F2FP.F16.E4M3.UNPACK_B R65, R67.reuse ;  /* 0x00000043ff41723e */ /* 0x080fe200020006ff */
[----:B------:R-:W-:Y:S01]  /*6700*/  HADD2.F32 R58, -RZ, R58.H1_H1 ;  /* 0x3000003aff3a7230 */ /* 0x000fe20000004100 */
[----:B------:R-:W-:Y:S01]  /*6710*/  F2FP.F16.E4M3.UNPACK_B R64, R66.H1 ;  /* 0x00000042ff40723e */ /* 0x000fe200030006ff */
[--C-:B------:R-:W-:Y:S01]  /*6720*/  HADD2.F32 R61, -RZ, R62.reuse.H0_H0 ;  /* 0x2000003eff3d7230 */ /* 0x100fe20000004100 */
[----:B------:R-:W-:Y:S01]  /*6730*/  F2FP.F16.E4M3.UNPACK_B R67, R67.H1 ;  /* 0x00000043ff43723e */ /* 0x000fe200030006ff */
[----:B------:R-:W-:Y:S01]  /*6740*/  HADD2.F32 R62, -RZ, R62.H1_H1 ;  /* 0x3000003eff3e7230 */ /* 0x000fe20000004100 */
[----:B------:R-:W-:Y:S01]  /*6750*/  IADD3 R36, PT, PT, R36, 0x1, RZ ;  /* 0x0000000124247810 */ /* 0x000fe20007ffe0ff */
[C---:B----4-:R-:W-:Y:S01]  /*6760*/  FMUL R4, R38.reuse, R4 ;  /* 0x0000000426047220 */ /* 0x050fe20000400000 */
[C---:B------:R-:W-:Y:S01]  /*6770*/  FMUL R5, R38.reuse, R5 ;  /* 0x0000000526057220 */ /* 0x040fe20000400000 */
[C---:B------:R-:W-:Y:S01]  /*6780*/  FMUL R8, R38.reuse, R8 ;  /* 0x0000000826087220 */ /* 0x040fe20000400000 */
[C---:B------:R-:W-:Y:S01]  /*6790*/  FMUL R9, R38.reuse, R9 ;  /* 0x0000000926097220 */ /* 0x040fe20000400000 */
[C---:B------:R-:W-:Y:S01]  /*67a0*/  FFMA R4, R39.reuse, R0, R4 ;  /* 0x0000000027047223 */ /* 0x040fe20000000004 */
[C---:B------:R-:W-:Y:S01]  /*67b0*/  FFMA R5, R39.reuse, R2, R5 ;  /* 0x0000000227057223 */ /* 0x040fe20000000005 */
[C---:B------:R-:W-:Y:S01]  /*67c0*/  FMUL R12, R38.reuse, R12 ;  /* 0x0000000c260c7220 */ /* 0x040fe20000400000 */
        /* <DEDUP_REMOVED lines=10> */
[----:B------:R-:W-:Y:S02]  /*6870*/  HADD2.F32 R44, -RZ, R44.H1_H1 ;  /* 0x3000002cff2c7230 */ /* 0x000fe40000004100 */
[C---:B------:R-:W-:Y:S01]  /*6880*/  FMUL R10, R38.reuse, R10 ;  /* 0x0000000a260a7220 */ /* 0x040fe20000400000 */
[C---:B------:R-:W-:Y:S01]  /*6890*/  FFMA R6, R39.reuse, R3, R6 ;  /* 0x0000000327067223 */ /* 0x040fe20000000006 */
[C---:B------:R-:W-:Y:S01]  /*68a0*/  FFMA R7, R39.reuse, R40, R7 ;  /* 0x0000002827077223 */ /* 0x040fe20000000007 */
[C---:B------:R-:W-:Y:S01]  /*68b0*/  FFMA R8, R39.reuse, R41, R8 ;  /* 0x0000002927087223 */ /* 0x040fe20000000008 */
[C---:B------:R-:W-:Y:S01]  /*68c0*/  FFMA R9, R39.reuse, R42, R9 ;  /* 0x0000002a27097223 */ /* 0x040fe20000000009 */
[----:B------:R-:W-:Y:S01]  /*68d0*/  FFMA R10, R39, R43, R10 ;  /* 0x0000002b270a7223 */ /* 0x000fe2000000000a */
[--C-:B------:R-:W-:Y:S01]  /*68e0*/  HADD2.F32 R40, -RZ, R65.reuse.H0_H0 ;  /* 0x20000041ff287230 */ /* 0x100fe20000004100 */
[----:B------:R-:W-:Y:S01]  /*68f0*/  F2FP.SATFINITE.E4M3.F32.PACK_AB_MERGE_C R86, R7, R6, RZ ;  /* 0x000000060756723e */ /* 0x000fe200048070ff */
[C---:B------:R-:W-:Y:S01]  /*6900*/  FMUL R7, R38.reuse, R24 ;  /* 0x0000001826077220 */ /* 0x040fe20000400000 */
[C---:B------:R-:W-:Y:S01]  /*6910*/  FMUL R24, R38.reuse, R29 ;  /* 0x0000001d26187220 */ /* 0x040fe20000400000 */
[C---:B------:R-:W-:Y:S01]  /*6920*/  FMUL R29, R38.reuse, R34 ;  /* 0x00000022261d7220 */ /* 0x040fe20000400000 */
[----:B------:R-:W-:Y:S02]  /*6930*/  HADD2.F32 R65, -RZ, R65.H1_H1 ;  /* 0x30000041ff417230 */ /* 0x000fe40000004100 */
[C---:B------:R-:W-:Y:S01]  /*6940*/  FMUL R11, R38.reuse, R11 ;  /* 0x0000000b260b7220 */ /* 0x040fe20000400000 */
[--C-:B------:R-:W-:Y:S02]  /*6950*/  HADD2.F32 R47, -RZ, R48.reuse.H0_H0 ;  /* 0x20000030ff2f7230 */ /* 0x100fe40000004100 */
[C---:B------:R-:W-:Y:S01]  /*6960*/  FMUL R14, R38.reuse, R14 ;  /* 0x0000000e260e7220 */ /* 0x040fe20000400000 */
[----:B------:R-:W-:Y:S02]  /*6970*/  HADD2.F32 R48, -RZ, R48.H1_H1 ;  /* 0x30000030ff307230 */ /* 0x000fe40000004100 */
[C---:B------:R-:W-:Y:S01]  /*6980*/  FFMA R11, R39.reuse, R44, R11 ;  /* 0x0000002c270b7223 */ /* 0x040fe2000000000b */
[C---:B------:R-:W-:Y:S01]  /*6990*/  FFMA R12, R39.reuse, R45, R12 ;  /* 0x0000002d270c7223 */ /* 0x040fe2000000000c */
[C---:B------:R-:W-:Y:S01]  /*69a0*/  FFMA R13, R39.reuse, R46, R13 ;  /* 0x0000002e270d7223 */ /* 0x040fe2000000000d */
[----:B------:R-:W-:Y:S01]  /*69b0*/  FFMA R14, R39, R47, R14 ;  /* 0x0000002f270e7223 */ /* 0x000fe2000000000e */
[C---:B------:R-:W-:Y:S01]  /*69c0*/  FMUL R15, R38.reuse, R15 ;  /* 0x0000000f260f7220 */ /* 0x040fe20000400000 */
[--C-:B------:R-:W-:Y:S01]  /*69d0*/  HADD2.F32 R51, -RZ, R52.reuse.H0_H0 ;  /* 0x20000034ff337230 */ /* 0x100fe20000004100 */
[----:B------:R-:W-:Y:S01]  /*69e0*/  F2FP.SATFINITE.E4M3.F32.PACK_AB_MERGE_C R10, R11, R10, RZ ;  /* 0x0000000a0b0a723e */ /* 0x000fe200048070ff */
[----:B------:R-:W-:Y:S02]  /*69f0*/  HADD2.F32 R52, -RZ, R52.H1_H1 ;  /* 0x30000034ff347230 */ /* 0x000fe40000004100 */
[C---:B------:R-:W-:Y:S01]  /*6a00*/  FFMA R15, R39.reuse, R48, R15 ;  /* 0x00000030270f7223 */ /* 0x040fe2000000000f */
[C---:B------:R-:W-:Y:S01]  /*6a10*/  FFMA R16, R39.reuse, R49, R16 ;  /* 0x0000003127107223 */ /* 0x040fe20000000010 */
[C---:B------:R-:W-:Y:S01]  /*6a20*/  FFMA R17, R39.reuse, R50, R17 ;  /* 0x0000003227117223 */ /* 0x040fe20000000011 */
[C---:B------:R-:W-:Y:S01]  /*6a30*/  FMUL R18, R38.reuse, R18 ;  /* 0x0000001226127220 */ /* 0x040fe20000400000 */
[C---:B------:R-:W-:Y:S01]  /*6a40*/  FMUL R19, R38.reuse, R19 ;  /* 0x0000001326137220 */ /* 0x040fe20000400000 */
[--C-:B------:R-:W-:Y:S02]  /*6a50*/  HADD2.F32 R55, -RZ, R56.reuse.H0_H0 ;  /* 0x20000038ff377230 */ /* 0x100fe40000004100 */
[C---:B------:R-:W-:Y:S01]  /*6a60*/  FMUL R3, R38.reuse, R22 ;  /* 0x0000001626037220 */ /* 0x040fe20000400000 */
[C---:B------:R-:W-:Y:S01]  /*6a70*/  FFMA R18, R39.reuse, R51, R18 ;  /* 0x0000003327127223 */ /* 0x040fe20000000012 */
[----:B------:R-:W-:Y:S02]  /*6a80*/  HADD2.F32 R56, -RZ, R56.H1_H1 ;  /* 0x30000038ff387230 */ /* 0x000fe40000004100 */
[C---:B------:R-:W-:Y:S01]  /*6a90*/  FFMA R19, R39.reuse, R52, R19 ;  /* 0x0000003427137223 */ /* 0x040fe20000000013 */
[C---:B------:R-:W-:Y:S01]  /*6aa0*/  FMUL R6, R38.reuse, R23 ;  /* 0x0000001726067220 */ /* 0x040fe20000400000 */
[C---:B------:R-:W-:Y:S01]  /*6ab0*/  FFMA R0, R39.reuse, R53, R0 ;  /* 0x0000003527007223 */ /* 0x040fe20000000000 */
[C---:B------:R-:W-:Y:S01]  /*6ac0*/  FFMA R2, R39.reuse, R54, R2 ;  /* 0x0000003627027223 */ /* 0x040fe20000000002 */
[--C-:B------:R-:W-:Y:S02]  /*6ad0*/  HADD2.F32 R59, -RZ, R60.reuse.H0_H0 ;  /* 0x2000003cff3b7230 */ /* 0x100fe40000004100 */
[C---:B------:R-:W-:Y:S01]  /*6ae0*/  FFMA R3, R39.reuse, R55, R3 ;  /* 0x0000003727037223 */ /* 0x040fe20000000003 */
[----:B------:R-:W-:Y:S02]  /*6af0*/  HADD2.F32 R60, -RZ, R60.H1_H1 ;  /* 0x3000003cff3c7230 */ /* 0x000fe40000004100 */
[C---:B------:R-:W-:Y:S01]  /*6b00*/  FMUL R21, R38.reuse, R26 ;  /* 0x0000001a26157220 */ /* 0x040fe20000400000 */
[C---:B------:R-:W-:Y:S01]  /*6b10*/  FMUL R22, R38.reuse, R27 ;  /* 0x0000001b26167220 */ /* 0x040fe20000400000 */
[C---:B------:R-:W-:Y:S01]  /*6b20*/  FFMA R6, R39.reuse, R56, R6 ;  /* 0x0000003827067223 */ /* 0x040fe20000000006 */
[C---:B------:R-:W-:Y:S01]  /*6b30*/  FFMA R7, R39.reuse, R57, R7 ;  /* 0x0000003927077223 */ /* 0x040fe20000000007 */
[C---:B------:R-:W-:Y:S01]  /*6b40*/  FMUL R23, R38.reuse, R28 ;  /* 0x0000001c26177220 */ /* 0x040fe20000400000 */
[C---:B------:R-:W-:Y:S01]  /*6b50*/  FFMA R20, R39.reuse, R58, R20 ;  /* 0x0000003a27147223 */ /* 0x040fe20000000014 */
[--C-:B------:R-:W-:Y:S02]  /*6b60*/  HADD2.F32 R63, -RZ, R64.reuse.H0_H0 ;  /* 0x20000040ff3f7230 */ /* 0x100fe40000004100 */
[C---:B------:R-:W-:Y:S01]  /*6b70*/  FFMA R21, R39.reuse, R59, R21 ;  /* 0x0000003b27157223 */ /* 0x040fe20000000015 */
[----:B------:R-:W-:Y:S02]  /*6b80*/  HADD2.F32 R64, -RZ, R64.H1_H1 ;  /* 0x30000040ff407230 */ /* 0x000fe40000004100 */
[C---:B------:R-:W-:Y:S01]  /*6b90*/  FFMA R22, R39.reuse, R60, R22 ;  /* 0x0000003c27167223 */ /* 0x040fe20000000016 */
[C---:B------:R-:W-:Y:S01]  /*6ba0*/  FMUL R26, R38.reuse, R31 ;  /* 0x0000001f261a7220 */ /* 0x040fe20000400000 */
[C---:B------:R-:W-:Y:S01]  /*6bb0*/  FMUL R27, R38.reuse, R32 ;  /* 0x00000020261b7220 */ /* 0x040fe20000400000 */
[C---:B------:R-:W-:Y:S01]  /*6bc0*/  FFMA R23, R39.reuse, R61, R23 ;  /* 0x0000003d27177223 */ /* 0x040fe20000000017 */
[----:B------:R-:W-:Y:S01]  /*6bd0*/  FMUL R28, R38, R33 ;  /* 0x00000021261c7220 */ /* 0x000fe20000400000 */
[C---:B------:R-:W-:Y:S01]  /*6be0*/  FFMA R24, R39.reuse, R62, R24 ;  /* 0x0000003e27187223 */ /* 0x040fe20000000018 */
[--C-:B------:R-:W-:Y:S02]  /*6bf0*/  HADD2.F32 R66, -RZ, R67.reuse.H0_H0 ;  /* 0x20000043ff427230 */ /* 0x100fe40000004100 */
[C---:B------:R-:W-:Y:S01]  /*6c00*/  FFMA R25, R39.reuse, R63, R25 ;  /* 0x0000003f27197223 */ /* 0x040fe20000000019 */
[----:B------:R-:W-:Y:S02]  /*6c10*/  HADD2.F32 R67, -RZ, R67.H1_H1 ;  /* 0x30000043ff437230 */ /* 0x000fe40000004100 */
[----:B------:R-:W-:Y:S01]  /*6c20*/  FFMA R26, R39, R64, R26 ;  /* 0x00000040271a7223 */ /* 0x000fe2000000001a */
[----:B------:R-:W-:Y:S01]  /*6c30*/  F2FP.SATFINITE.E4M3.F32.PACK_AB_MERGE_C R14, R15, R14, RZ ;  /* 0x0000000e0f0e723e */ /* 0x000fe200048070ff */
[----:B------:R-:W-:Y:S01]  /*6c40*/  FFMA R27, R39, R40, R27 ;  /* 0x00000028271b7223 */ /* 0x000fe2000000001b */
[----:B------:R-:W-:Y:S01]  /*6c50*/  F2FP.SATFINITE.E4M3.F32.PACK_AB_MERGE_C R18, R19, R18, RZ ;  /* 0x000000121312723e */ /* 0x000fe200048070ff */
[C---:B------:R-:W-:Y:S01]  /*6c60*/  FFMA R28, R39.reuse, R65, R28 ;  /* 0x00000041271c7223 */ /* 0x040fe2000000001c */
[C---:B------:R-:W-:Y:S01]  /*6c70*/  FFMA R29, R39.reuse, R66, R29 ;  /* 0x00000042271d7223 */ /* 0x040fe2000000001d */
[----:B------:R-:W-:Y:S01]  /*6c80*/  FFMA R30, R39, R67, R30 ;  /* 0x00000043271e7223 */ /* 0x000fe2000000001e */
[----:B------:R-:W-:Y:S02]  /*6c90*/  F2FP.SATFINITE.E4M3.F32.PACK_AB_MERGE_C R32, R5, R4, R86 ;  /* 0x000000040520723e */ /* 0x000fe40004807056 */
[----:B------:R-:W-:Y:S02]  /*6ca0*/  F2FP.SATFINITE.E4M3.F32.PACK_AB_MERGE_C R33, R9, R8, R10 ;  /* 0x000000080921723e */ /* 0x000fe4000480700a */
[----:B------:R-:W-:Y:S02]  /*6cb0*/  F2FP.SATFINITE.E4M3.F32.PACK_AB_MERGE_C R34, R13, R12, R14 ;  /* 0x0000000c0d22723e */ /* 0x000fe4000480700e */
[----:B------:R-:W-:Y:S02]  /*6cc0*/  F2FP.SATFINITE.E4M3.F32.PACK_AB_MERGE_C R35, R17, R16, R18 ;  /* 0x000000101123723e */ /* 0x000fe40004807012 */
[----:B------:R-:W-:Y:S02]  /*6cd0*/  F2FP.SATFINITE.E4M3.F32.PACK_AB_MERGE_C R3, R6, R3, RZ ;  /* 0x000000030603723e */ /* 0x000fe400048070ff */
[----:B------:R-:W-:Y:S01]  /*6ce0*/  F2FP.SATFINITE.E4M3.F32.PACK_AB_MERGE_C R5, R22, R21, RZ ;  /* 0x000000151605723e */ /* 0x000fe200048070ff */
[----:B------:R1:W-:Y:S01]  /*6cf0*/  STS.128 [R78+UR57+0x1200], R32 ;  /* 0x001200204e007988 */ /* 0x0003e20008000c39 */
[----:B------:R-:W-:Y:S02]  /*6d00*/  F2FP.SATFINITE.E4M3.F32.PACK_AB_MERGE_C R6, R26, R25, RZ ;  /* 0x000000191a06723e */ /* 0x000fe400048070ff */
[----:B------:R-:W-:Y:S02]  /*6d10*/  F2FP.SATFINITE.E4M3.F32.PACK_AB_MERGE_C R29, R30, R29, RZ ;  /* 0x0000001d1e1d723e */ /* 0x000fe400048070ff */
[----:B------:R-:W-:Y:S02]  /*6d20*/  F2FP.SATFINITE.E4M3.F32.PACK_AB_MERGE_C R5, R20, R7, R5 ;  /* 0x000000071405723e */ /* 0x000fe40004807005 */
[----:B------:R-:W-:Y:S02]  /*6d30*/  F2FP.SATFINITE.E4M3.F32.PACK_AB_MERGE_C R4, R2, R0, R3 ;  /* 0x000000000204723e */ /* 0x000fe40004807003 */
[----:B------:R-:W-:Y:S02]  /*6d40*/  F2FP.SATFINITE.E4M3.F32.PACK_AB_MERGE_C R6, R24, R23, R6 ;  /* 0x000000171806723e */ /* 0x000fe40004807006 */
[----:B------:R-:W-:Y:S05]  /*6d50*/  F2FP.SATFINITE.E4M3.F32.PACK_AB_MERGE_C R7, R28, R27, R29 ;  /* 0x0000001b1c07723e */ /* 0x000fea000480701d */
[----:B------:R1:W-:Y:S01]  /*6d60*/  STS.128 [R77+0x1010], R4 ;  /* 0x001010044d007388 */ /* 0x0003e20000000c00 */
[----:B------:R-:W-:Y:S01]  /*6d70*/  @!PT LDS RZ, [RZ] ;  /* 0x00000000fffff984 */ /* 0x000fe20000000800 */
[----:B------:R-:W-:Y:S01]  /*6d80*/  @!PT LDS RZ, [RZ] ;  /* 0x00000000fffff984 */ /* 0x000fe20000000800 */
[----:B------:R-:W-:Y:S01]  /*6d90*/  @!PT LDS RZ, [RZ] ;  /* 0x00000000fffff984 */ /* 0x000fe20000000800 */
[----:B------:R-:W-:Y:S01]  /*6da0*/  @!PT LDS RZ, [RZ] ;  /* 0x00000000fffff984 */ /* 0x000fe20000000800 */
[----:B------:R3:W-:Y:S07]  /*6db0*/  MEMBAR.ALL.CTA ;  /* 0x0000000000007992 */ /* 0x0007ee0000008000 */
[----:B---3--:R-:W3:Y:S02]  /*6dc0*/  FENCE.VIEW.ASYNC.S ;  /* 0x00000000000073c6 */ /* 0x008ee40000000000 */
[----:B---3--:R-:W-:Y:S06]  /*6dd0*/  BAR.SYNC.DEFER_BLOCKING 0x1, 0x80 ;  /* 0x0042000000007b1d */ /* 0x008fec0000010000 */
[----:B------:R-:W-:Y:S05]  /*6de0*/  @P0 BRA `(.L_x_110) ;  /* 0x0000000000300947 */ /* 0x000fea0003800000 */
[----:B------:R-:W-:Y:S02]  /*6df0*/  UIADD3 UR10, UPT, UPT, UR57, 0x1200, URZ ;  /* 0x00001200390a7890 */ /* 0x000fe4000fffe0ff */
[----:B------:R-:W-:Y:S02]  /*6e00*/  UIADD3 UR8, UP0, UPT, UR62, 0x680, URZ ;  /* 0x000006803e087890 */ /* 0x000fe4000ff1e0ff */
[----:B------:R-:W-:Y:S02]  /*6e10*/  USHF.L.U32 UR5, UR51, 0x6, URZ ;  /* 0x0000000633057899 */ /* 0x000fe400080006ff */
[----:B------:R-:W-:Y:S01]  /*6e20*/  MOV R85, UR10 ;  /* 0x0000000a00557c02 */ /* 0x000fe20008000f00 */
[----:B------:R-:W-:Y:S02]  /*6e30*/  USHF.L.U32 UR6, UR50, 0x6, URZ ;  /* 0x0000000632067899 */ /* 0x000fe400080006ff */
[----:B------:R-:W-:Y:S01]  /*6e40*/  UIADD3.X UR9, UPT, UPT, URZ, UR63, URZ, UP0, !UPT ;  /* 0x0000003fff097290 */ /* 0x000fe200087fe4ff */
[----:B------:R-:W-:Y:S01]  /*6e50*/  R2UR UR4, R85 ;  /* 0x00000000550472ca */ /* 0x000fe200000e0000 */
[----:B------:R-:W-:Y:S11]  /*6e60*/  UMOV UR7, UR36 ;  /* 0x0000002400077c82 */ /* 0x000ff60008000000 */
[----:B------:R-:W-:Y:S01]  /*6e70*/  @!UPT UIADD3 URZ, UPT, UPT, URZ, URZ, URZ ;  /* 0x000000fffffff290 */ /* 0x000fe2000fffe0ff */
[----:B------:R3:W-:Y:S01]  /*6e80*/  UTMASTG.3D [UR4], [UR8] ;  /* 0x00000004080073b5 */ /* 0x0007e20008010000 */
[----:B------:R0:W-:Y:S01]  /*6e90*/  UTMACMDFLUSH ;  /* 0x00000000000079b7 */ /* 0x0001e20000000000 */
[----:B---3--:R-:W-:Y:S04]  /*6ea0*/  DEPBAR.LE SB0, 0x0 ;  /* 0x000080000000791a */ /* 0x008fe80000000000 */
.L_x_110:
[----:B------:R-:W-:Y:S05]  /*6eb0*/  BSYNC.RECONVERGENT B0 ;  /* 0x0000000000007941 */ /* 0x000fea0003800200 */
.L_x_109:
[----:B------:R-:W-:Y:S01]  /*6ec0*/  BAR.SYNC.DEFER_BLOCKING 0x1, 0x80 ;  /* 0x0042000000007b1d */ /* 0x000fe20000010000 */
[----:B------:R-:W-:Y:S01]  /*6ed0*/  ISETP.NE.AND P0, PT, R81, 0x2, PT ;  /* 0x000000025100780c */ /* 0x000fe20003f05270 */
[----:B------:R-:W-:Y:S01]  /*6ee0*/  UISETP.NE.AND UP0, UPT, UR61, URZ, UPT ;  /* 0x000000ff3d00728c */ /* 0x000fe2000bf05270 */
[----:B------:R-:W-:Y:S01]  /*6ef0*/  ISETP.NE.AND P1, PT, R36, 0x4, PT ;  /* 0x000000042400780c */ /* 0x000fe20003f25270 */
[----:B------:R-:W-:Y:S01]  /*6f00*/  UIADD3 UR51, UPT, UPT, UR42, UR48, URZ ;  /* 0x000000302a337290 */ /* 0x000fe2000fffe0ff */
[----:B------:R-:W-:Y:S01]  /*6f10*/  SEL R2, RZ, 0x1, P0 ;  /* 0x00000001ff027807 */ /* 0x000fe20000000000 */
[----:B------:R-:W-:Y:S01]  /*6f20*/  UIADD3 UR50, UPT, UPT, UR43, UR49, URZ ;  /* 0x000000312b327290 */ /* 0x000fe2000fffe0ff */
[----:B------:R-:W-:Y:S02]  /*6f30*/  SEL R0, RZ, 0x1, P1 ;  /* 0x00000001ff007807 */ /* 0x000fe40000800000 */
[----:B------:R-:W-:Y:S02]  /*6f40*/  LOP3.LUT R83, R83, R2, RZ, 0x3c, !PT ;  /* 0x0000000253537212 */ /* 0x000fe400078e3cff */
[----:B------:R-:W-:Y:S02]  /*6f50*/  LOP3.LUT R84, R84, R0, RZ, 0x3c, !PT ;  /* 0x0000000054547212 */ /* 0x000fe400078e3cff */
[----:B------:R-:W-:Y:S02]  /*6f60*/  SEL R81, R81, RZ, P0 ;  /* 0x000000ff51517207 */ /* 0x000fe40000000000 */
[----:B------:R-:W-:Y:S01]  /*6f70*/  SEL R36, R36, RZ, P1 ;  /* 0x000000ff24247207 */ /* 0x000fe20000800000 */
[----:B------:R-:W-:Y:S01]  /*6f80*/  UMOV UR36, UR60 ;  /* 0x0000003c00247c82 */ /* 0x000fe20008000000 */
[----:B------:R-:W-:Y:S05]  /*6f90*/  BRA.U UP0, `(.L_x_111) ;  /* 0xffffffe500587547 */ /* 0x000fea000b83ffff */
[----:B------:R-:W-:Y:S05]  /*6fa0*/  EXIT ;  /* 0x000000000000794d */ /* 0x000fea0003800000 */
.L_x_25:
[----:B--2---:R2:W3:Y:S02]  /*6fb0*/  SYNCS.PHASECHK.TRANS64.TRYWAIT P0, [R0+URZ+0x160], R2 ;  /* 0x00016002000075a7 */ /* 0x0044e400080011ff */
[----:B---3--:R-:W-:Y:S05]  /*6fc0*/  @!P0 NANOSLEEP.SYNCS 0x989680 ;  /* 0x009896800000895d */ /* 0x008fea0003900000 */
[----:B------:R-:W3:Y:S02]  /*6fd0*/  @!P0 SYNCS.PHASECHK.TRANS64 P0, [R0+URZ+0x160], R2 ;  /* 0x00016002000085a7 */ /* 0x000ee400080010ff */
[----:B---3--:R-:W-:Y:S05]  /*6fe0*/  @!P0 BRA `(.L_x_25) ;  /* 0xfffffffc00f08947 */ /* 0x008fea000383ffff */
[----:B------:R-:W-:Y:S05]  /*6ff0*/  BRA `(.L_x_112) ;  /* 0xffffffac00187947 */ /* 0x000fea000383ffff */
.L_x_28:
[----:B-1----:R-:W-:-:S07]  /*7000*/  MOV R0, UR33 ;  /* 0x0000002100007c02 */ /* 0x002fce0008000f00 */
.L_x_113:
[----:B-1----:R1:W2:Y:S02]  /*7010*/  SYNCS.PHASECHK.TRANS64.TRYWAIT P0, [R0+URZ+0x68], R3 ;  /* 0x00006803000075a7 */ /* 0x0022a400080011ff */
[----:B--2---:R-:W-:Y:S05]  /*7020*/  @!P0 NANOSLEEP.SYNCS 0x989680 ;  /* 0x009896800000895d */ /* 0x004fea0003900000 */
[----:B------:R-:W2:Y:S02]  /*7030*/  @!P0 SYNCS.PHASECHK.TRANS64 P0, [R0+URZ+0x68], R3 ;  /* 0x00006803000085a7 */ /* 0x000ea400080010ff */
[----:B--2---:R-:W-:Y:S05]  /*7040*/  @!P0 BRA `(.L_x_113) ;  /* 0xfffffffc00f08947 */ /* 0x004fea000383ffff */
[----:B------:R-:W-:Y:S05]  /*7050*/  BRA `(.L_x_27) ;  /* 0xffffffac00647947 */ /* 0x000fea000383ffff */
.L_x_35:
[----:B-1----:R-:W-:-:S07]  /*7060*/  MOV R0, UR17 ;  /* 0x0000001100007c02 */ /* 0x002fce0008000f00 */
.L_x_114:
[----:B-1----:R1:W2:Y:S02]  /*7070*/  SYNCS.PHASECHK.TRANS64.TRYWAIT P0, [R0+URZ+0x68], R3 ;  /* 0x00006803000075a7 */ /* 0x0022a400080011ff */
[----:B--2---:R-:W-:Y:S05]  /*7080*/  @!P0 NANOSLEEP.SYNCS 0x989680 ;  /* 0x009896800000895d */ /* 0x004fea0003900000 */
[----:B------:R-:W2:Y:S02]  /*7090*/  @!P0 SYNCS.PHASECHK.TRANS64 P0, [R0+URZ+0x68], R3 ;  /* 0x00006803000085a7 */ /* 0x000ea400080010ff */
[----:B--2---:R-:W-:Y:S05]  /*70a0*/  @!P0 BRA `(.L_x_114) ;  /* 0xfffffffc00f08947 */ /* 0x004fea000383ffff */
[----:B------:R-:W-:Y:S05]  /*70b0*/  BRA `(.L_x_34) ;  /* 0xffffffb000287947 */ /* 0x000fea000383ffff */
.L_x_40:
[----:B-1----:R1:W2:Y:S02]  /*70c0*/  SYNCS.PHASECHK.TRANS64.TRYWAIT P0, [R3+URZ+0xf0], R0 ;  /* 0x0000f000030075a7 */ /* 0x0022a400080011ff */
[----:B--2---:R-:W-:Y:S05]  /*70d0*/  @!P0 NANOSLEEP.SYNCS 0x989680 ;  /* 0x009896800000895d */ /* 0x004fea0003900000 */
[----:B------:R-:W2:Y:S02]  /*70e0*/  @!P0 SYNCS.PHASECHK.TRANS64 P0, [R3+URZ+0xf0], R0 ;  /* 0x0000f000030085a7 */ /* 0x000ea400080010ff */
[----:B--2---:R-:W-:Y:S05]  /*70f0*/  @!P0 BRA `(.L_x_40) ;  /* 0xfffffffc00f08947 */ /* 0x004fea000383ffff */
[----:B------:R-:W-:Y:S05]  /*7100*/  BRA `(.L_x_115) ;  /* 0xffffffb000d47947 */ /* 0x000fea000383ffff */
.L_x_44:
[----:B------:R-:W-:-:S07]  /*7110*/  MOV R0, UR4 ;  /* 0x0000000400007c02 */ /* 0x000fce0008000f00 */
.L_x_116:
[----:B-1----:R1:W2:Y:S02]  /*7120*/  SYNCS.PHASECHK.TRANS64.TRYWAIT P0, [R0+URZ], R2 ;  /* 0x00000002000075a7 */ /* 0x0022a400080011ff */
[----:B--2---:R-:W-:Y:S05]  /*7130*/  @!P0 NANOSLEEP.SYNCS 0x989680 ;  /* 0x009896800000895d */ /* 0x004fea0003900000 */
[----:B------:R-:W2:Y:S02]  /*7140*/  @!P0 SYNCS.PHASECHK.TRANS64 P0, [R0+URZ], R2 ;  /* 0x00000002000085a7 */ /* 0x000ea400080010ff */
[----:B--2---:R-:W-:Y:S05]  /*7150*/  @!P0 BRA `(.L_x_116) ;  /* 0xfffffffc00f08947 */ /* 0x004fea000383ffff */
[----:B------:R-:W-:Y:S05]  /*7160*/  BRA `(.L_x_117) ;  /* 0xffffffb800587947 */ /* 0x000fea000383ffff */
.L_x_45:
[----:B------:R-:W-:-:S07]  /*7170*/  MOV R0, UR4 ;  /* 0x0000000400007c02 */ /* 0x000fce0008000f00 */
.L_x_118:
[----:B-1----:R1:W2:Y:S02]  /*7180*/  SYNCS.PHASECHK.TRANS64.TRYWAIT P0, [R0+URZ], R3 ;  /* 0x00000003000075a7 */ /* 0x0022a400080011ff */
[----:B--2---:R-:W-:Y:S05]  /*7190*/  @!P0 NANOSLEEP.SYNCS 0x989680 ;  /* 0x009896800000895d */ /* 0x004fea0003900000 */
[----:B------:R-:W2:Y:S02]  /*71a0*/  @!P0 SYNCS.PHASECHK.TRANS64 P0, [R0+URZ], R3 ;  /* 0x00000003000085a7 */ /* 0x000ea400080010ff */
[----:B--2---:R-:W-:Y:S05]  /*71b0*/  @!P0 BRA `(.L_x_118) ;  /* 0xfffffffc00f08947 */ /* 0x004fea000383ffff */
[----:B------:R-:W-:Y:S05]  /*71c0*/  BRA `(.L_x_119) ;  /* 0xffffffb800647947 */ /* 0x000fea000383ffff */
.L_x_46:
[----:B------:R-:W-:-:S07]  /*71d0*/  MOV R0, UR4 ;  /* 0x0000000400007c02 */ /* 0x000fce0008000f00 */
.L_x_120:
[----:B-1----:R1:W2:Y:S02]  /*71e0*/  SYNCS.PHASECHK.TRANS64.TRYWAIT P0, [R0+URZ], R3 ;  /* 0x00000003000075a7 */ /* 0x0022a400080011ff */
[----:B--2---:R-:W-:Y:S05]  /*71f0*/  @!P0 NANOSLEEP.SYNCS 0x989680 ;  /* 0x009896800000895d */ /* 0x004fea0003900000 */
[----:B------:R-:W2:Y:S02]  /*7200*/  @!P0 SYNCS.PHASECHK.TRANS64 P0, [R0+URZ], R3 ;  /* 0x00000003000085a7 */ /* 0x000ea400080010ff */
[----:B--2---:R-:W-:Y:S05]  /*7210*/  @!P0 BRA `(.L_x_120) ;  /* 0xfffffffc00f08947 */ /* 0x004fea000383ffff */
[----:B------:R-:W-:Y:S05]  /*7220*/  BRA `(.L_x_121) ;  /* 0xffffffb800707947 */ /* 0x000fea000383ffff */
.L_x_47:
[----:B------:R-:W-:-:S07]  /*7230*/  MOV R0, UR4 ;  /* 0x0000000400007c02 */ /* 0x000fce0008000f00 */
.L_x_122:
[----:B-1----:R1:W2:Y:S02]  /*7240*/  SYNCS.PHASECHK.TRANS64.TRYWAIT P0, [R0+URZ], R3 ;  /* 0x00000003000075a7 */ /* 0x0022a400080011ff */
[----:B--2---:R-:W-:Y:S05]  /*7250*/  @!P0 NANOSLEEP.SYNCS 0x989680 ;  /* 0x009896800000895d */ /* 0x004fea0003900000 */
[----:B------:R-:W2:Y:S02]  /*7260*/  @!P0 SYNCS.PHASECHK.TRANS64 P0, [R0+URZ], R3 ;  /* 0x00000003000085a7 */ /* 0x000ea400080010ff */
[----:B--2---:R-:W-:Y:S05]  /*7270*/  @!P0 BRA `(.L_x_122) ;  /* 0xfffffffc00f08947 */ /* 0x004fea000383ffff */
[----:B------:R-:W-:Y:S05]  /*7280*/  BRA `(.L_x_123) ;  /* 0xffffffb8007c7947 */ /* 0x000fea000383ffff */
.L_x_48:
[----:B------:R-:W-:-:S07]  /*7290*/  MOV R0, UR4 ;  /* 0x0000000400007c02 */ /* 0x000fce0008000f00 */
.L_x_124:
[----:B-1----:R1:W2:Y:S02]  /*72a0*/  SYNCS.PHASECHK.TRANS64.TRYWAIT P0, [R0+URZ], R3 ;  /* 0x00000003000075a7 */ /* 0x0022a400080011ff */
[----:B--2---:R-:W-:Y:S05]  /*72b0*/  @!P0 NANOSLEEP.SYNCS 0x989680 ;  /* 0x009896800000895d */ /* 0x004fea0003900000 */
[----:B------:R-:W2:Y:S02]  /*72c0*/  @!P0 SYNCS.PHASECHK.TRANS64 P0, [R0+URZ], R3 ;  /* 0x00000003000085a7 */ /* 0x000ea400080010ff */
[----:B--2---:R-:W-:Y:S05]  /*72d0*/  @!P0 BRA `(.L_x_124) ;  /* 0xfffffffc00f08947 */ /* 0x004fea000383ffff */
[----:B------:R-:W-:Y:S05]  /*72e0*/  BRA `(.L_x_125) ;  /* 0xffffffb800887947 */ /* 0x000fea000383ffff */
.L_x_49:
[----:B------:R-:W-:-:S07]  /*72f0*/  MOV R0, UR4 ;  /* 0x0000000400007c02 */ /* 0x000fce0008000f00 */
.L_x_126:
[----:B-1----:R1:W2:Y:S02]  /*7300*/  SYNCS.PHASECHK.TRANS64.TRYWAIT P0, [R0+URZ], R3 ;  /* 0x00000003000075a7 */ /* 0x0022a400080011ff */
[----:B--2---:R-:W-:Y:S05]  /*7310*/  @!P0 NANOSLEEP.SYNCS 0x989680 ;  /* 0x009896800000895d */ /* 0x004fea0003900000 */
[----:B------:R-:W2:Y:S02]  /*7320*/  @!P0 SYNCS.PHASECHK.TRANS64 P0, [R0+URZ], R3 ;  /* 0x00000003000085a7 */ /* 0x000ea400080010ff */
[----:B--2---:R-:W-:Y:S05]  /*7330*/  @!P0 BRA `(.L_x_126) ;  /* 0xfffffffc00f08947 */ /* 0x004fea000383ffff */
[----:B------:R-:W-:Y:S05]  /*7340*/  BRA `(.L_x_127) ;  /* 0xffffffb800947947 */ /* 0x000fea000383ffff */
.L_x_50:
[----:B------:R-:W-:-:S07]  /*7350*/  MOV R0, UR4 ;  /* 0x0000000400007c02 */ /* 0x000fce0008000f00 */
.L_x_128:
[----:B-1----:R1:W2:Y:S02]  /*7360*/  SYNCS.PHASECHK.TRANS64.TRYWAIT P0, [R0+URZ], R3 ;  /* 0x00000003000075a7 */ /* 0x0022a400080011ff */
[----:B--2---:R-:W-:Y:S05]  /*7370*/  @!P0 NANOSLEEP.SYNCS 0x989680 ;  /* 0x009896800000895d */ /* 0x004fea0003900000 */
[----:B------:R-:W2:Y:S02]  /*7380*/  @!P0 SYNCS.PHASECHK.TRANS64 P0, [R0+URZ], R3 ;  /* 0x00000003000085a7 */ /* 0x000ea400080010ff */
[----:B--2---:R-:W-:Y:S05]  /*7390*/  @!P0 BRA `(.L_x_128) ;  /* 0xfffffffc00f08947 */ /* 0x004fea000383ffff */
[----:B------:R-:W-:Y:S05]  /*73a0*/  BRA `(.L_x_129) ;  /* 0xffffffb800a07947 */ /* 0x000fea000383ffff */
.L_x_51:
[----:B------:R-:W-:-:S07]  /*73b0*/  MOV R0, UR4 ;  /* 0x0000000400007c02 */ /* 0x000fce0008000f00 */
.L_x_130:
[----:B-1----:R1:W2:Y:S02]  /*73c0*/  SYNCS.PHASECHK.TRANS64.TRYWAIT P0, [R0+URZ], R3 ;  /* 0x00000003000075a7 */ /* 0x0022a400080011ff */
[----:B--2---:R-:W-:Y:S05]  /*73d0*/  @!P0 NANOSLEEP.SYNCS 0x989680 ;  /* 0x009896800000895d */ /* 0x004fea0003900000 */
[----:B------:R-:W2:Y:S02]  /*73e0*/  @!P0 SYNCS.PHASECHK.TRANS64 P0, [R0+URZ], R3 ;  /* 0x00000003000085a7 */ /* 0x000ea400080010ff */
[----:B--2---:R-:W-:Y:S05]  /*73f0*/  @!P0 BRA `(.L_x_130) ;  /* 0xfffffffc00f08947 */ /* 0x004fea000383ffff */
[----:B------:R-:W-:Y:S05]  /*7400*/  BRA `(.L_x_131) ;  /* 0xffffffb800ac7947 */ /* 0x000fea000383ffff */
.L_x_52:
[----:B------:R-:W-:-:S07]  /*7410*/  MOV R0, UR4 ;  /* 0x0000000400007c02 */ /* 0x000fce0008000f00 */
.L_x_132:
[----:B-1----:R1:W2:Y:S02]  /*7420*/  SYNCS.PHASECHK.TRANS64.TRYWAIT P0, [R0+URZ], R3 ;  /* 0x00000003000075a7 */ /* 0x0022a400080011ff */
[----:B--2---:R-:W-:Y:S05]  /*7430*/  @!P0 NANOSLEEP.SYNCS 0x989680 ;  /* 0x009896800000895d */ /* 0x004fea0003900000 */
[----:B------:R-:W2:Y:S02]  /*7440*/  @!P0 SYNCS.PHASECHK.TRANS64 P0, [R0+URZ], R3 ;  /* 0x00000003000085a7 */ /* 0x000ea400080010ff */
[----:B--2---:R-:W-:Y:S05]  /*7450*/  @!P0 BRA `(.L_x_132) ;  /* 0xfffffffc00f08947 */ /* 0x004fea000383ffff */
[----:B------:R-:W-:Y:S05]  /*7460*/  BRA `(.L_x_133) ;  /* 0xffffffb800b87947 */ /* 0x000fea000383ffff */
.L_x_53:
[----:B------:R-:W-:-:S07]  /*7470*/  MOV R0, UR4 ;  /* 0x0000000400007c02 */ /* 0x000fce0008000f00 */
.L_x_134:
[----:B-1----:R1:W2:Y:S02]  /*7480*/  SYNCS.PHASECHK.TRANS64.TRYWAIT P0, [R0+URZ], R3 ;  /* 0x00000003000075a7 */ /* 0x0022a400080011ff */
[----:B--2---:R-:W-:Y:S05]  /*7490*/  @!P0 NANOSLEEP.SYNCS 0x989680 ;  /* 0x009896800000895d */ /* 0x004fea0003900000 */
[----:B------:R-:W2:Y:S02]  /*74a0*/  @!P0 SYNCS.PHASECHK.TRANS64 P0, [R0+URZ], R3 ;  /* 0x00000003000085a7 */ /* 0x000ea400080010ff */
[----:B--2---:R-:W-:Y:S05]  /*74b0*/  @!P0 BRA `(.L_x_134) ;  /* 0xfffffffc00f08947 */ /* 0x004fea000383ffff */
[----:B------:R-:W-:Y:S05]  /*74c0*/  BRA `(.L_x_135) ;  /* 0xffffffb800c47947 */ /* 0x000fea000383ffff */
.L_x_54:
[----:B------:R-:W-:-:S07]  /*74d0*/  MOV R0, UR4 ;  /* 0x0000000400007c02 */ /* 0x000fce0008000f00 */
.L_x_136:
[----:B-1----:R1:W2:Y:S02]  /*74e0*/  SYNCS.PHASECHK.TRANS64.TRYWAIT P0, [R0+URZ], R3 ;  /* 0x00000003000075a7 */ /* 0x0022a400080011ff */
[----:B--2---:R-:W-:Y:S05]  /*74f0*/  @!P0 NANOSLEEP.SYNCS 0x989680 ;  /* 0x009896800000895d */ /* 0x004fea0003900000 */
[----:B------:R-:W2:Y:S02]  /*7500*/  @!P0 SYNCS.PHASECHK.TRANS64 P0, [R0+URZ], R3 ;  /* 0x00000003000085a7 */ /* 0x000ea400080010ff */
[----:B--2---:R-:W-:Y:S05]  /*7510*/  @!P0 BRA `(.L_x_136) ;  /* 0xfffffffc00f08947 */ /* 0x004fea000383ffff */
[----:B------:R-:W-:Y:S05]  /*7520*/  BRA `(.L_x_137) ;  /* 0xffffffb800d07947 */ /* 0x000fea000383ffff */
.L_x_55:
[----:B------:R-:W-:-:S07]  /*7530*/  MOV R0, UR4 ;  /* 0x0000000400007c02 */ /* 0x000fce0008000f00 */
.L_x_138:
[----:B-1----:R1:W2:Y:S02]  /*7540*/  SYNCS.PHASECHK.TRANS64.TRYWAIT P0, [R0+URZ], R3 ;  /* 0x00000003000075a7 */ /* 0x0022a400080011ff */
[----:B--2---:R-:W-:Y:S05]  /*7550*/  @!P0 NANOSLEEP.SYNCS 0x989680 ;  /* 0x009896800000895d */ /* 0x004fea0003900000 */
[----:B------:R-:W2:Y:S02]  /*7560*/  @!P0 SYNCS.PHASECHK.TRANS64 P0, [R0+URZ], R3 ;  /* 0x00000003000085a7 */ /* 0x000ea400080010ff */
[----:B--2---:R-:W-:Y:S05]  /*7570*/  @!P0 BRA `(.L_x_138) ;  /* 0xfffffffc00f08947 */ /* 0x004fea000383ffff */
[----:B------:R-:W-:Y:S05]  /*7580*/  BRA `(.L_x_139) ;  /* 0xffffffb800dc7947 */ /* 0x000fea000383ffff */
.L_x_58:
[----:B-1----:R1:W2:Y:S02]  /*7590*/  SYNCS.PHASECHK.TRANS64.TRYWAIT P0, [R2+URZ+0x150], R4 ;  /* 0x00015004020075a7 */ /* 0x0022a400080011ff */
[----:B--2---:R-:W-:Y:S05]  /*75a0*/  @!P0 NANOSLEEP.SYNCS 0x989680 ;  /* 0x009896800000895d */ /* 0x004fea0003900000 */
[----:B------:R-:W2:Y:S02]  /*75b0*/  @!P0 SYNCS.PHASECHK.TRANS64 P0, [R2+URZ+0x150], R4 ;  /* 0x00015004020085a7 */ /* 0x000ea400080010ff */
[----:B--2---:R-:W-:Y:S05]  /*75c0*/  @!P0 BRA `(.L_x_58) ;  /* 0xfffffffc00f08947 */ /* 0x004fea000383ffff */
[----:B------:R-:W-:Y:S05]  /*75d0*/  BRA `(.L_x_140) ;  /* 0xffffffbc00387947 */ /* 0x000fea000383ffff */
.L_x_59:
[----:B------:R-:W-:-:S07]  /*75e0*/  MOV R2, UR5 ;  /* 0x0000000500027c02 */ /* 0x000fce0008000f00 */
.L_x_141:
[----:B-1----:R1:W2:Y:S02]  /*75f0*/  SYNCS.PHASECHK.TRANS64.TRYWAIT P0, [R2+URZ+0x100], R5 ;  /* 0x00010005020075a7 */ /* 0x0022a400080011ff */
[----:B--2---:R-:W-:Y:S05]  /*7600*/  @!P0 NANOSLEEP.SYNCS 0x989680 ;  /* 0x009896800000895d */ /* 0x004fea0003900000 */
[----:B------:R-:W2:Y:S02]  /*7610*/  @!P0 SYNCS.PHASECHK.TRANS64 P0, [R2+URZ+0x100], R5 ;  /* 0x00010005020085a7 */ /* 0x000ea400080010ff */
[----:B--2---:R-:W-:Y:S05]  /*7620*/  @!P0 BRA `(.L_x_141) ;  /* 0xfffffffc00f08947 */ /* 0x004fea000383ffff */
[----:B------:R-:W-:Y:S05]  /*7630*/  BRA `(.L_x_142) ;  /* 0xffffffbc00487947 */ /* 0x000fea000383ffff */
.L_x_60:
[----:B-1----:R1:W2:Y:S02]  /*7640*/  SYNCS.PHASECHK.TRANS64.TRYWAIT P1, [R2+URZ+0xf0], R4 ;  /* 0x0000f004020075a7 */ /* 0x0022a400080211ff */
[----:B--2---:R-:W-:Y:S05]  /*7650*/  @!P1 NANOSLEEP.SYNCS 0x989680 ;  /* 0x009896800000995d */ /* 0x004fea0003900000 */
[----:B------:R-:W2:Y:S02]  /*7660*/  @!P1 SYNCS.PHASECHK.TRANS64 P1, [R2+URZ+0xf0], R4 ;  /* 0x0000f004020095a7 */ /* 0x000ea400080210ff */
[----:B--2---:R-:W-:Y:S05]  /*7670*/  @!P1 BRA `(.L_x_60) ;  /* 0xfffffffc00f09947 */ /* 0x004fea000383ffff */
[----:B------:R-:W-:Y:S05]  /*7680*/  BRA `(.L_x_143) ;  /* 0xffffffbc00787947 */ /* 0x000fea000383ffff */
.L_x_63:
[----:B------:R-:W-:-:S07]  /*7690*/  MOV R0, UR5 ;  /* 0x0000000500007c02 */ /* 0x000fce0008000f00 */
.L_x_144:
[----:B-1----:R1:W2:Y:S02]  /*76a0*/  SYNCS.PHASECHK.TRANS64.TRYWAIT P0, [R0+URZ+0x100], R2 ;  /* 0x00010002000075a7 */ /* 0x0022a400080011ff */
[----:B--2---:R-:W-:Y:S05]  /*76b0*/  @!P0 NANOSLEEP.SYNCS 0x989680 ;  /* 0x009896800000895d */ /* 0x004fea0003900000 */
[----:B------:R-:W2:Y:S02]  /*76c0*/  @!P0 SYNCS.PHASECHK.TRANS64 P0, [R0+URZ+0x100], R2 ;  /* 0x00010002000085a7 */ /* 0x000ea400080010ff */
[----:B--2---:R-:W-:Y:S05]  /*76d0*/  @!P0 BRA `(.L_x_144) ;  /* 0xfffffffc00f08947 */ /* 0x004fea000383ffff */
[----:B------:R-:W-:Y:S05]  /*76e0*/  BRA `(.L_x_62) ;  /* 0xffffffbc00cc7947 */ /* 0x000fea000383ffff */
.L_x_70:
[----:B-1----:R1:W2:Y:S02]  /*76f0*/  SYNCS.PHASECHK.TRANS64.TRYWAIT P1, [R0+URZ+0xf0], R2 ;  /* 0x0000f002000075a7 */ /* 0x0022a400080211ff */
[----:B--2---:R-:W-:Y:S05]  /*7700*/  @!P1 NANOSLEEP.SYNCS 0x989680 ;  /* 0x009896800000995d */ /* 0x004fea0003900000 */
[----:B------:R-:W2:Y:S02]  /*7710*/  @!P1 SYNCS.PHASECHK.TRANS64 P1, [R0+URZ+0xf0], R2 ;  /* 0x0000f002000095a7 */ /* 0x000ea400080210ff */
[----:B--2---:R-:W-:Y:S05]  /*7720*/  @!P1 BRA `(.L_x_70) ;  /* 0xfffffffc00f09947 */ /* 0x004fea000383ffff */
[----:B------:R-:W-:Y:S05]  /*7730*/  BRA `(.L_x_145) ;  /* 0xffffffc400407947 */ /* 0x000fea000383ffff */
.L_x_71:
[----:B------:R-:W-:-:S07]  /*7740*/  MOV R2, UR7 ;  /* 0x0000000700027c02 */ /* 0x000fce0008000f00 */
.L_x_146:
[----:B-1----:R1:W2:Y:S02]  /*7750*/  SYNCS.PHASECHK.TRANS64.TRYWAIT P0, [R2+URZ+0x130], R0 ;  /* 0x00013000020075a7 */ /* 0x0022a400080011ff */
[----:B--2---:R-:W-:Y:S05]  /*7760*/  @!P0 NANOSLEEP.SYNCS 0x989680 ;  /* 0x009896800000895d */ /* 0x004fea0003900000 */
[----:B------:R-:W2:Y:S02]  /*7770*/  @!P0 SYNCS.PHASECHK.TRANS64 P0, [R2+URZ+0x130], R0 ;  /* 0x00013000020085a7 */ /* 0x000ea400080010ff */
[----:B--2---:R-:W-:Y:S05]  /*7780*/  @!P0 BRA `(.L_x_146) ;  /* 0xfffffffc00f08947 */ /* 0x004fea000383ffff */
[----:B------:R-:W-:Y:S05]  /*7790*/  BRA `(.L_x_147) ;  /* 0xffffffc400907947 */ /* 0x000fea000383ffff */
.L_x_74:
[----:B------:R-:W-:Y:S07]  /*77a0*/  MOV R0, UR6 ;  /* 0x0000000600007c02 */ /* 0x000fee0008000f00 */
.L_x_148:
[----:B-1----:R1:W2:Y:S02]  /*77b0*/  SYNCS.PHASECHK.TRANS64.TRYWAIT P0, [R0+URZ], R2 ;  /* 0x00000002000075a7 */ /* 0x0022a400080011ff */
[----:B--2---:R-:W-:Y:S05]  /*77c0*/  @!P0 NANOSLEEP.SYNCS 0x989680 ;  /* 0x009896800000895d */ /* 0x004fea0003900000 */
[----:B------:R-:W2:Y:S02]  /*77d0*/  @!P0 SYNCS.PHASECHK.TRANS64 P0, [R0+URZ], R2 ;  /* 0x00000002000085a7 */ /* 0x000ea400080010ff */
[----:B--2---:R-:W-:Y:S05]  /*77e0*/  @!P0 BRA `(.L_x_148) ;  /* 0xfffffffc00f08947 */ /* 0x004fea000383ffff */
[----:B------:R-:W-:Y:S05]  /*77f0*/  BRA `(.L_x_73) ;  /* 0xffffffc400ac7947 */ /* 0x000fea000383ffff */
.L_x_77:
[----:B------:R-:W-:-:S07]  /*7800*/  MOV R0, UR6 ;  /* 0x0000000600007c02 */ /* 0x000fce0008000f00 */
.L_x_149:
[----:B--2---:R2:W4:Y:S02]  /*7810*/  SYNCS.PHASECHK.TRANS64.TRYWAIT P0, [R0+URZ], R2 ;  /* 0x00000002000075a7 */ /* 0x00452400080011ff */
[----:B----4-:R-:W-:Y:S05]  /*7820*/  @!P0 NANOSLEEP.SYNCS 0x989680 ;  /* 0x009896800000895d */ /* 0x010fea0003900000 */
[----:B------:R-:W4:Y:S02]  /*7830*/  @!P0 SYNCS.PHASECHK.TRANS64 P0, [R0+URZ], R2 ;  /* 0x00000002000085a7 */ /* 0x000f2400080010ff */
[----:B----4-:R-:W-:Y:S05]  /*7840*/  @!P0 BRA `(.L_x_149) ;  /* 0xfffffffc00f08947 */ /* 0x010fea000383ffff */
[----:B------:R-:W-:Y:S05]  /*7850*/  BRA `(.L_x_150) ;  /* 0xffffffc800887947 */ /* 0x000fea000383ffff */
.L_x_78:
[----:B------:R-:W-:-:S07]  /*7860*/  MOV R0, UR6 ;  /* 0x0000000600007c02 */ /* 0x000fce0008000f00 */
.L_x_151:
[----:B-1----:R1:W2:Y:S02]  /*7870*/  SYNCS.PHASECHK.TRANS64.TRYWAIT P0, [R0+URZ], R3 ;  /* 0x00000003000075a7 */ /* 0x0022a400080011ff */
[----:B--2---:R-:W-:Y:S05]  /*7880*/  @!P0 NANOSLEEP.SYNCS 0x989680 ;  /* 0x009896800000895d */ /* 0x004fea0003900000 */
[----:B------:R-:W2:Y:S02]  /*7890*/  @!P0 SYNCS.PHASECHK.TRANS64 P0, [R0+URZ], R3 ;  /* 0x00000003000085a7 */ /* 0x000ea400080010ff */
[----:B--2---:R-:W-:Y:S05]  /*78a0*/  @!P0 BRA `(.L_x_151) ;  /* 0xfffffffc00f08947 */ /* 0x004fea000383ffff */
[----:B------:R-:W-:Y:S05]  /*78b0*/  BRA `(.L_x_152) ;  /* 0xffffffc800947947 */ /* 0x000fea000383ffff */
.L_x_79:
[----:B------:R-:W-:-:S07]  /*78c0*/  MOV R0, UR6 ;  /* 0x0000000600007c02 */ /* 0x000fce0008000f00 */
.L_x_153:
[----:B-1----:R1:W2:Y:S02]  /*78d0*/  SYNCS.PHASECHK.TRANS64.TRYWAIT P0, [R0+URZ], R3 ;  /* 0x00000003000075a7 */ /* 0x0022a400080011ff */
[----:B--2---:R-:W-:Y:S05]  /*78e0*/  @!P0 NANOSLEEP.SYNCS 0x989680 ;  /* 0x009896800000895d */ /* 0x004fea0003900000 */
[----:B------:R-:W2:Y:S02]  /*78f0*/  @!P0 SYNCS.PHASECHK.TRANS64 P0, [R0+URZ], R3 ;  /* 0x00000003000085a7 */ /* 0x000ea400080010ff */
[----:B--2---:R-:W-:Y:S05]  /*7900*/  @!P0 BRA `(.L_x_153) ;  /* 0xfffffffc00f08947 */ /* 0x004fea000383ffff */
[----:B------:R-:W-:Y:S05]  /*7910*/  BRA `(.L_x_154) ;  /* 0xffffffc800a07947 */ /* 0x000fea000383ffff */
.L_x_80:
[----:B-1----:R-:W-:-:S07]  /*7920*/  MOV R0, UR7 ;  /* 0x0000000700007c02 */ /* 0x002fce0008000f00 */
.L_x_155:
[----:B-1----:R1:W2:Y:S02]  /*7930*/  SYNCS.PHASECHK.TRANS64.TRYWAIT P0, [R0+URZ], R2 ;  /* 0x00000002000075a7 */ /* 0x0022a400080011ff */
[----:B--2---:R-:W-:Y:S05]  /*7940*/  @!P0 NANOSLEEP.SYNCS 0x989680 ;  /* 0x009896800000895d */ /* 0x004fea0003900000 */
[----:B------:R-:W2:Y:S02]  /*7950*/  @!P0 SYNCS.PHASECHK.TRANS64 P0, [R0+URZ], R2 ;  /* 0x00000002000085a7 */ /* 0x000ea400080010ff */
[----:B--2---:R-:W-:Y:S05]  /*7960*/  @!P0 BRA `(.L_x_155) ;  /* 0xfffffffc00f08947 */ /* 0x004fea000383ffff */
[----:B------:R-:W-:Y:S05]  /*7970*/  BRA `(.L_x_156) ;  /* 0xffffffc800ac7947 */ /* 0x000fea000383ffff */
.L_x_85:
[----:B---3--:R3:W1:Y:S02]  /*7980*/  SYNCS.PHASECHK.TRANS64.TRYWAIT P0, [R7+URZ+0xf0], R0 ;  /* 0x0000f000070075a7 */ /* 0x00866400080011ff */
[----:B-1----:R-:W-:Y:S05]  /*7990*/  @!P0 NANOSLEEP.SYNCS 0x989680 ;  /* 0x009896800000895d */ /* 0x002fea0003900000 */
[----:B------:R-:W1:Y:S02]  /*79a0*/  @!P0 SYNCS.PHASECHK.TRANS64 P0, [R7+URZ+0xf0], R0 ;  /* 0x0000f000070085a7 */ /* 0x000e6400080010ff */
[----:B-1----:R-:W-:Y:S05]  /*79b0*/  @!P0 BRA `(.L_x_85) ;  /* 0xfffffffc00f08947 */ /* 0x002fea000383ffff */
[----:B------:R-:W-:Y:S05]  /*79c0*/  BRA `(.L_x_157) ;  /* 0xffffffcc00bc7947 */ /* 0x000fea000383ffff */
.L_x_88:
[----:B-1----:R-:W-:Y:S07]  /*79d0*/  MOV R0, UR19 ;  /* 0x0000001300007c02 */ /* 0x002fee0008000f00 */
.L_x_158:
[----:B-1----:R1:W2:Y:S02]  /*79e0*/  SYNCS.PHASECHK.TRANS64.TRYWAIT P2, [R0+URZ+0xe8], R7 ;  /* 0x0000e807000075a7 */ /* 0x0022a400080411ff */
[----:B--2---:R-:W-:Y:S05]  /*79f0*/  @!P2 NANOSLEEP.SYNCS 0x989680 ;  /* 0x009896800000a95d */ /* 0x004fea0003900000 */
[----:B------:R-:W2:Y:S02]  /*7a00*/  @!P2 SYNCS.PHASECHK.TRANS64 P2, [R0+URZ+0xe8], R7 ;  /* 0x0000e8070000a5a7 */ /* 0x000ea400080410ff */
[----:B--2---:R-:W-:Y:S05]  /*7a10*/  @!P2 BRA `(.L_x_158) ;  /* 0xfffffffc00f0a947 */ /* 0x004fea000383ffff */
[----:B------:R-:W-:Y:S05]  /*7a20*/  BRA `(.L_x_87) ;  /* 0xffffffd400047947 */ /* 0x000fea000383ffff */
.L_x_91:
[----:B-1----:R-:W-:Y:S07]  /*7a30*/  MOV R0, UR19 ;  /* 0x0000001300007c02 */ /* 0x002fee0008000f00 */
.L_x_159:
[----:B-1----:R1:W2:Y:S02]  /*7a40*/  SYNCS.PHASECHK.TRANS64.TRYWAIT P0, [R0+URZ+0xd8], R6 ;  /* 0x0000d806000075a7 */ /* 0x0022a400080011ff */
[----:B--2---:R-:W-:Y:S05]  /*7a50*/  @!P0 NANOSLEEP.SYNCS 0x989680 ;  /* 0x009896800000895d */ /* 0x004fea0003900000 */
[----:B------:R-:W2:Y:S02]  /*7a60*/  @!P0 SYNCS.PHASECHK.TRANS64 P0, [R0+URZ+0xd8], R6 ;  /* 0x0000d806000085a7 */ /* 0x000ea400080010ff */
[----:B--2---:R-:W-:Y:S05]  /*7a70*/  @!P0 BRA `(.L_x_159) ;  /* 0xfffffffc00f08947 */ /* 0x004fea000383ffff */
[----:B------:R-:W-:Y:S05]  /*7a80*/  BRA `(.L_x_160) ;  /* 0xffffffd400507947 */ /* 0x000fea000383ffff */
.L_x_94:
[----:B---3--:R3:W1:Y:S02]  /*7a90*/  SYNCS.PHASECHK.TRANS64.TRYWAIT P0, [R3+URZ+0xf0], R0 ;  /* 0x0000f000030075a7 */ /* 0x00866400080011ff */
[----:B-1----:R-:W-:Y:S05]  /*7aa0*/  @!P0 NANOSLEEP.SYNCS 0x989680 ;  /* 0x009896800000895d */ /* 0x002fea0003900000 */
[----:B------:R-:W1:Y:S02]  /*7ab0*/  @!P0 SYNCS.PHASECHK.TRANS64 P0, [R3+URZ+0xf0], R0 ;  /* 0x0000f000030085a7 */ /* 0x000e6400080010ff */
[----:B-1----:R-:W-:Y:S05]  /*7ac0*/  @!P0 BRA `(.L_x_94) ;  /* 0xfffffffc00f08947 */ /* 0x002fea000383ffff */
[----:B------:R-:W-:Y:S05]  /*7ad0*/  BRA `(.L_x_161) ;  /* 0xffffffd8009c7947 */ /* 0x000fea000383ffff */
.L_x_105:
[----:B-1----:R-:W-:Y:S04]  /*7ae0*/  MOV R0, UR57 ;  /* 0x0000003900007c02 */ /* 0x002fe80008000f00 */
[----:B------:R1:W2:Y:S03]  /*7af0*/  SYNCS.PHASECHK.TRANS64.TRYWAIT P1, [R0+URZ+0xd0], R4 ;  /* 0x0000d004000075a7 */ /* 0x0002a600080211ff */
[----:B--2---:R-:W-:Y:S05]  /*7b00*/  @!P1 NANOSLEEP.SYNCS 0x989680 ;  /* 0x009896800000995d */ /* 0x004fea0003900000 */
[----:B------:R-:W2:Y:S02]  /*7b10*/  @!P1 SYNCS.PHASECHK.TRANS64 P1, [R0+URZ+0xd0], R4 ;  /* 0x0000d004000095a7 */ /* 0x000ea400080210ff */
[----:B--2---:R-:W-:Y:S05]  /*7b20*/  @!P1 BRA `(.L_x_105) ;  /* 0xfffffffc00ec9947 */ /* 0x004fea000383ffff */
[----:B------:R-:W-:Y:S05]  /*7b30*/  BRA `(.L_x_104) ;  /* 0xffffffe400c07947 */ /* 0x000fea000383ffff */
.L_x_107:
[----:B------:R1:W1:Y:S02]  /*7b40*/  SYNCS.PHASECHK.TRANS64.TRYWAIT P1, [R22+URZ+0x110], R3 ;  /* 0x00011003160075a7 */ /* 0x00026400080211ff */
[----:B-1----:R-:W-:Y:S05]  /*7b50*/  @!P1 NANOSLEEP.SYNCS 0x989680 ;  /* 0x009896800000995d */ /* 0x002fea0003900000 */
[----:B------:R-:W1:Y:S02]  /*7b60*/  @!P1 SYNCS.PHASECHK.TRANS64 P1, [R22+URZ+0x110], R3 ;  /* 0x00011003160095a7 */ /* 0x000e6400080210ff */
[----:B-1----:R-:W-:Y:S05]  /*7b70*/  @!P1 BRA `(.L_x_107) ;  /* 0xfffffffc00f09947 */ /* 0x002fea000383ffff */
[----:B------:R-:W-:Y:S05]  /*7b80*/  BRA `(.L_x_106) ;  /* 0xffffffe400fc7947 */ /* 0x000fea000383ffff */
        .weak           $__internal_0_$__cuda_sm10x_tcgen05_guardrail_trap_col_being_dealloced_not_returned_by_alloc
        .type           $__internal_0_$__cuda_sm10x_tcgen05_guardrail_trap_col_being_dealloced_not_returned_by_alloc,@function
        .size           $__internal_0_$__cuda_sm10x_tcgen05_guardrail_trap_col_being_dealloced_not_returned_by_alloc,($__internal_1_$__cuda_sm10x_tcgen05_guardrail_trap_phase_invalid_during_alloc - $__internal_0_$__cuda_sm10x_tcgen05_guardrail_trap_col_being_dealloced_not_returned_by_alloc)
$__internal_0_$__cuda_sm10x_tcgen05_guardrail_trap_col_being_dealloced_not_returned_by_alloc:
[----:B------:R-:W-:Y:S05]  /*7b90*/  BPT.TRAP 0x1 ;  /* 0x000000040000795c */ /* 0x000fea0000300000 */
[----:B------:R-:W-:-:S04]  /*7ba0*/  HFMA2 R3, -RZ, RZ, 0, 0 ;  /* 0x00000000ff037431 */ /* 0x000fc800000001ff */
[----:B------:R-:W-:Y:S05]  /*7bb0*/  RET.REL.NODEC R2 `(_ZN7cutlass13device_kernelINS_4gemm6kernel13GemmUniversalIN4cute5tupleIJiiiiEEENS1_10collective13CollectiveMmaINS1_35MainloopSm100TmaUmmaWarpSpecializedILi13ELi2ELi4ENS5_IJNS4_1CILi4EEESB_NSA_ILi1EEEEEEEENS5_IJNSA_ILi64EEESF_NSA_ILi128EEEEEENS_12float_e4m3_tENS5_IJlSC_lEEESI_SJ_NS4_8TiledMMAINS4_8MMA_AtomIJNS4_10MMA_TraitsINS4_19SM100_MMA_F8F6F4_SSEJSI_SI_fSF_SF_NS4_17integral_constantINS4_4UMMA5MajorELSQ_0EEESR_NSO_INSP_7ScaleInELSS_0EEEST_EEEEEENS4_6LayoutINS5_IJSC_SC_SC_EEENS5_IJNSA_ILi0EEESY_SY_EEEEENS5_IJNS4_10UnderscoreES11_S11_EEEEENS4_23SM90_TMA_LOAD_MULTICASTENS4_14ComposedLayoutINS4_7SwizzleILi3ELi4ELi3EEENS4_18smem_ptr_flag_bitsILi8EEENSW_INS5_IJNSA_ILi8EEESG_EEENS5_IJSG_SC_EEEEEEEvNS4_8identityES14_S1E_vS1F_EENS_8epilogue10collective18CollectiveEpilogueINS1H_23Sm100TmaWarpSpecializedILi1ELi1ELi32ELb0ELb0EEEJSH_NS5_IJNSW_ISF_SC_EES1M_EEESI_SJ_SI_SJ_NS1H_6fusion15FusionCallbacksIS1L_NS1O_17LinearCombinationISI_fSI_fLNS_15FloatRoundStyleE2EEESH_S1N_JEEENS4_5SM1004TMEM4LOAD26SM100_TMEM_LOAD_16dp32b32xENS4_13SM90_TMA_LOADENS15_INS16_ILi2ELi4ELi3EEES19_NSW_INS5_IJS1A_SF_EEENS5_IJSF_SC_EEEEEEENS4_39AutoVectorizingCopyWithAssumedAlignmentILi128EEENS4_14SM90_TMA_STOREES23_S25_S25_EEEvvEEEEvNT_6ParamsE) ;  /* 0xffffff8402107950 */ /* 0x000fea0003c3ffff */
        .weak           $__internal_1_$__cuda_sm10x_tcgen05_guardrail_trap_phase_invalid_during_alloc
        .type           $__internal_1_$__cuda_sm10x_tcgen05_guardrail_trap_phase_invalid_during_alloc,@function
        .size           $__internal_1_$__cuda_sm10x_tcgen05_guardrail_trap_phase_invalid_during_alloc,($__internal_2_$__cuda_sm10x_tcgen05_guardrail_trap_unallocated_columns_being_dealloced - $__internal_1_$__cuda_sm10x_tcgen05_guardrail_trap_phase_invalid_during_alloc)
$__internal_1_$__cuda_sm10x_tcgen05_guardrail_trap_phase_invalid_during_alloc:
[----:B------:R-:W-:Y:S05]  /*7bc0*/  BPT.TRAP 0x1 ;  /* 0x000000040000795c */ /* 0x000fea0000300000 */
[----:B------:R-:W-:-:S04]  /*7bd0*/  MOV R5, 0x0 ;  /* 0x0000000000057802 */ /* 0x000fc80000000f00 */
[----:B------:R-:W-:Y:S05]  /*7be0*/  RET.REL.NODEC R4 `(_ZN7cutlass13device_kernelINS_4gemm6kernel13GemmUniversalIN4cute5tupleIJiiiiEEENS1_10collective13CollectiveMmaINS1_35MainloopSm100TmaUmmaWarpSpecializedILi13ELi2ELi4ENS5_IJNS4_1CILi4EEESB_NSA_ILi1EEEEEEEENS5_IJNSA_ILi64EEESF_NSA_ILi128EEEEEENS_12float_e4m3_tENS5_IJlSC_lEEESI_SJ_NS4_8TiledMMAINS4_8MMA_AtomIJNS4_10MMA_TraitsINS4_19SM100_MMA_F8F6F4_SSEJSI_SI_fSF_SF_NS4_17integral_constantINS4_4UMMA5MajorELSQ_0EEESR_NSO_INSP_7ScaleInELSS_0EEEST_EEEEEENS4_6LayoutINS5_IJSC_SC_SC_EEENS5_IJNSA_ILi0EEESY_SY_EEEEENS5_IJNS4_10UnderscoreES11_S11_EEEEENS4_23SM90_TMA_LOAD_MULTICASTENS4_14ComposedLayoutINS4_7SwizzleILi3ELi4ELi3EEENS4_18smem_ptr_flag_bitsILi8EEENSW_INS5_IJNSA_ILi8EEESG_EEENS5_IJSG_SC_EEEEEEEvNS4_8identityES14_S1E_vS1F_EENS_8epilogue10collective18CollectiveEpilogueINS1H_23Sm100TmaWarpSpecializedILi1ELi1ELi32ELb0ELb0EEEJSH_NS5_IJNSW_ISF_SC_EES1M_EEESI_SJ_SI_SJ_NS1H_6fusion15FusionCallbacksIS1L_NS1O_17LinearCombinationISI_fSI_fLNS_15FloatRoundStyleE2EEESH_S1N_JEEENS4_5SM1004TMEM4LOAD26SM100_TMEM_LOAD_16dp32b32xENS4_13SM90_TMA_LOADENS15_INS16_ILi2ELi4ELi3EEES19_NSW_INS5_IJS1A_SF_EEENS5_IJSF_SC_EEEEEEENS4_39AutoVectorizingCopyWithAssumedAlignmentILi128EEENS4_14SM90_TMA_STOREES23_S25_S25_EEEvvEEEEvNT_6ParamsE) ;  /* 0xffffff8404047950 */ /* 0x000fea0003c3ffff */
        .weak           $__internal_2_$__cuda_sm10x_tcgen05_guardrail_trap_unallocated_columns_being_dealloced
        .type           $__internal_2_$__cuda_sm10x_tcgen05_guardrail_trap_unallocated_columns_being_dealloced,@function
        .size           $__internal_2_$__cuda_sm10x_tcgen05_guardrail_trap_unallocated_columns_being_dealloced,(.L_x_163 - $__internal_2_$__cuda_sm10x_tcgen05_guardrail_trap_unallocated_columns_being_dealloced)
$__internal_2_$__cuda_sm10x_tcgen05_guardrail_trap_unallocated_columns_being_dealloced:
[----:B------:R-:W-:Y:S05]  /*7bf0*/  BPT.TRAP 0x1 ;  /* 0x000000040000795c */ /* 0x000fea0000300000 */
[----:B------:R-:W-:-:S04]  /*7c00*/  HFMA2 R3, -RZ, RZ, 0, 0 ;  /* 0x00000000ff037431 */ /* 0x000fc800000001ff */
[----:B------:R-:W-:Y:S05]  /*7c10*/  RET.REL.NODEC R2 `(_ZN7cutlass13device_kernelINS_4gemm6kernel13GemmUniversalIN4cute5tupleIJiiiiEEENS1_10collective13CollectiveMmaINS1_35MainloopSm100TmaUmmaWarpSpecializedILi13ELi2ELi4ENS5_IJNS4_1CILi4EEESB_NSA_ILi1EEEEEEEENS5_IJNSA_ILi64EEESF_NSA_ILi128EEEEEENS_12float_e4m3_tENS5_IJlSC_lEEESI_SJ_NS4_8TiledMMAINS4_8MMA_AtomIJNS4_10MMA_TraitsINS4_19SM100_MMA_F8F6F4_SSEJSI_SI_fSF_SF_NS4_17integral_constantINS4_4UMMA5MajorELSQ_0EEESR_NSO_INSP_7ScaleInELSS_0EEEST_EEEEEENS4_6LayoutINS5_IJSC_SC_SC_EEENS5_IJNSA_ILi0EEESY_SY_EEEEENS5_IJNS4_10UnderscoreES11_S11_EEEEENS4_23SM90_TMA_LOAD_MULTICASTENS4_14ComposedLayoutINS4_7SwizzleILi3ELi4ELi3EEENS4_18smem_ptr_flag_bitsILi8EEENSW_INS5_IJNSA_ILi8EEESG_EEENS5_IJSG_SC_EEEEEEEvNS4_8identityES14_S1E_vS1F_EENS_8epilogue10collective18CollectiveEpilogueINS1H_23Sm100TmaWarpSpecializedILi1ELi1ELi32ELb0ELb0EEEJSH_NS5_IJNSW_ISF_SC_EES1M_EEESI_SJ_SI_SJ_NS1H_6fusion15FusionCallbacksIS1L_NS1O_17LinearCombinationISI_fSI_fLNS_15FloatRoundStyleE2EEESH_S1N_JEEENS4_5SM1004TMEM4LOAD26SM100_TMEM_LOAD_16dp32b32xENS4_13SM90_TMA_LOADENS15_INS16_ILi2ELi4ELi3EEES19_NSW_INS5_IJS1A_SF_EEENS5_IJSF_SC_EEEEEEENS4_39AutoVectorizingCopyWithAssumedAlignmentILi128EEENS4_14SM90_TMA_STOREES23_S25_S25_EEEvvEEEEvNT_6ParamsE) ;  /* 0xffffff8002f87950 */ /* 0x000fea0003c3ffff */
.L_x_162:
[----:B------:R-:W-:-:S00]  /*7c20*/  BRA `(.L_x_162) ;  /* 0xfffffffc00fc7947 */ /* 0x000fc0000383ffff */
[----:B------:R-:W-:-:S00]  /*7c30*/  NOP ;  /* 0x0000000000007918 */ /* 0x000fc00000000000 */
        /* <DEDUP_REMOVED lines=12> */
.L_x_163:


//--------------------- .nv.global.init           --------------------------
	.section	.nv.global.init,"aw",@progbits
.nv.global.init:
	.type		$str$27,@object
	.size		$str$27,($str$28 - $str$27)
$str$27:
        /*0000*/ 	.byte	0x28, 0x61, 0x64, 0x64, 0x72, 0x65, 0x73, 0x73, 0x20, 0x26, 0x20, 0x6d, 0x61, 0x73, 0x6b, 0x29
        /*0010*/ 	.byte	0x20, 0x3d, 0x3d, 0x20, 0x30, 0x00
	.type		$str$28,@object
	.size		$str$28,($str$26 - $str$28)
$str$28:
        /*0016*/ 	.byte	0x2f, 0x74, 0x6d, 0x70, 0x2f, 0x63, 0x75, 0x74, 0x6c, 0x61, 0x73, 0x73, 0x5f, 0x73, 0x77, 0x65
        /*0026*/ 	.byte	0x65, 0x70, 0x5f, 0x73, 0x72, 0x63, 0x2f, 0x69, 0x6e, 0x63, 0x6c, 0x75, 0x64, 0x65, 0x2f, 0x63
        /*0036*/ 	.byte	0x75, 0x74, 0x65, 0x2f, 0x70, 0x6f, 0x69, 0x6e, 0x74, 0x65, 0x72, 0x5f, 0x66, 0x6c, 0x61, 0x67
        /*0046*/ 	.byte	0x67, 0x65, 0x64, 0x2e, 0x68, 0x70, 0x70, 0x00
	.type		$str$26,@object
	.size		$str$26,($str$25 - $str$26)
$str$26:
        /*004e*/ 	.byte	0x2f, 0x74, 0x6d, 0x70, 0x2f, 0x63, 0x75, 0x74, 0x6c, 0x61, 0x73, 0x73, 0x5f, 0x73, 0x77, 0x65
        /*005e*/ 	.byte	0x65, 0x70, 0x5f, 0x73, 0x72, 0x63, 0x2f, 0x69, 0x6e, 0x63, 0x6c, 0x75, 0x64, 0x65, 0x2f, 0x63
        /*006e*/ 	.byte	0x75, 0x74, 0x65, 0x2f, 0x61, 0x74, 0x6f, 0x6d, 0x2f, 0x63, 0x6f, 0x70, 0x79, 0x5f, 0x74, 0x72
        /*007e*/ 	.byte	0x61, 0x69, 0x74, 0x73, 0x5f, 0x73, 0x6d, 0x31, 0x30, 0x30, 0x2e, 0x68, 0x70, 0x70, 0x00
	.type		$str$25,@object
	.size		$str$25,(__unnamed_1 - $str$25)
$str$25:
        /*008d*/ 	.byte	0x28, 0x28, 0x75, 0x69, 0x6e, 0x74, 0x33, 0x32, 0x5f, 0x74, 0x28, 0x74, 0x68, 0x72, 0x65, 0x61
        /*009d*/ 	.byte	0x64, 0x49, 0x64, 0x78, 0x2e, 0x78, 0x29, 0x20, 0x2f, 0x20, 0x33, 0x32, 0x29, 0x20, 0x25, 0x20
        /*00ad*/ 	.byte	0x34, 0x29, 0x20, 0x3d, 0x3d, 0x20, 0x28, 0x28, 0x28, 0x74, 0x6d, 0x65, 0x6d, 0x5f, 0x61, 0x64
        /*00bd*/ 	.byte	0x64, 0x72, 0x20, 0x3e, 0x3e, 0x20, 0x31, 0x36, 0x29, 0x20, 0x2f, 0x20, 0x33, 0x32, 0x29, 0x20
        /*00cd*/ 	.byte	0x25, 0x20, 0x34, 0x29, 0x00
	.type		__unnamed_1,@object
	.size		__unnamed_1,(__unnamed_2 - __unnamed_1)
__unnamed_1:
        /*00d2*/ 	.byte	0x61, 0x75, 0x74, 0x6f, 0x20, 0x63, 0x75, 0x74, 0x65, 0x3a, 0x3a, 0x61, 0x73, 0x5f, 0x70, 0x6f
        /* <DEDUP_REMOVED lines=24> */
        /*0262*/ 	.byte	0x3c, 0x34, 0x30, 0x39, 0x36, 0x3e, 0x3e, 0x3e, 0x3e, 0x5d, 0x00
	.type		__unnamed_2,@object
	.size		__unnamed_2,(.L_2 - __unnamed_2)
__unnamed_2:
        /* <DEDUP_REMOVED lines=40> */
        /*04ed*/ 	.byte	0x74, 0x65, 0x3a, 0x3a, 0x43, 0x3c, 0x30, 0x3e, 0x3e, 0x3e, 0x3e, 0x5d, 0x00
.L_2:


//--------------------- .nv.shared._ZN7cutlass13device_kernelINS_4gemm6kernel13GemmUniversalIN4cute5tupleIJiiiiEEENS1_10collective13CollectiveMmaINS1_35MainloopSm100TmaUmmaWarpSpecializedILi13ELi2ELi4ENS5_IJNS4_1CILi4EEESB_NSA_ILi1EEEEEEEENS5_IJNSA_ILi64EEESF_NSA_ILi128EEEEEENS_12float_e4m3_tENS5_IJlSC_lEEESI_SJ_NS4_8TiledMMAINS4_8MMA_AtomIJNS4_10MMA_TraitsINS4_19SM100_MMA_F8F6F4_SSEJSI_SI_fSF_SF_NS4_17integral_constantINS4_4UMMA5MajorELSQ_0EEESR_NSO_INSP_7ScaleInELSS_0EEEST_EEEEEENS4_6LayoutINS5_IJSC_SC_SC_EEENS5_IJNSA_ILi0EEESY_SY_EEEEENS5_IJNS4_10UnderscoreES11_S11_EEEEENS4_23SM90_TMA_LOAD_MULTICASTENS4_14ComposedLayoutINS4_7SwizzleILi3ELi4ELi3EEENS4_18smem_ptr_flag_bitsILi8EEENSW_INS5_IJNSA_ILi8EEESG_EEENS5_IJSG_SC_EEEEEEEvNS4_8identityES14_S1E_vS1F_EENS_8epilogue10collective18CollectiveEpilogueINS1H_23Sm100TmaWarpSpecializedILi1ELi1ELi32ELb0ELb0EEEJSH_NS5_IJNSW_ISF_SC_EES1M_EEESI_SJ_SI_SJ_NS1H_6fusion15FusionCallbacksIS1L_NS1O_17LinearCombinationISI_fSI_fLNS_15FloatRoundStyleE2EEESH_S1N_JEEENS4_5SM1004TMEM4LOAD26SM100_TMEM_LOAD_16dp32b32xENS4_13SM90_TMA_LOADENS15_INS16_ILi2ELi4ELi3EEES19_NSW_INS5_IJS1A_SF_EEENS5_IJSF_SC_EEEEEEENS4_39AutoVectorizingCopyWithAssumedAlignmentILi128EEENS4_14SM90_TMA_STOREES23_S25_S25_EEEvvEEEEvNT_6ParamsE --------------------------
	.section	.nv.shared._ZN7cutlass13device_kernelINS_4gemm6kernel13GemmUniversalIN4cute5tupleIJiiiiEEENS1_10collective13CollectiveMmaINS1_35MainloopSm100TmaUmmaWarpSpecializedILi13ELi2ELi4ENS5_IJNS4_1CILi4EEESB_NSA_ILi1EEEEEEEENS5_IJNSA_ILi64EEESF_NSA_ILi128EEEEEENS_12float_e4m3_tENS5_IJlSC_lEEESI_SJ_NS4_8TiledMMAINS4_8MMA_AtomIJNS4_10MMA_TraitsINS4_19SM100_MMA_F8F6F4_SSEJSI_SI_fSF_SF_NS4_17integral_constantINS4_4UMMA5MajorELSQ_0EEESR_NSO_INSP_7ScaleInELSS_0EEEST_EEEEEENS4_6LayoutINS5_IJSC_SC_SC_EEENS5_IJNSA_ILi0EEESY_SY_EEEEENS5_IJNS4_10UnderscoreES11_S11_EEEEENS4_23SM90_TMA_LOAD_MULTICASTENS4_14ComposedLayoutINS4_7SwizzleILi3ELi4ELi3EEENS4_18smem_ptr_flag_bitsILi8EEENSW_INS5_IJNSA_ILi8EEESG_EEENS5_IJSG_SC_EEEEEEEvNS4_8identityES14_S1E_vS1F_EENS_8epilogue10collective18CollectiveEpilogueINS1H_23Sm100TmaWarpSpecializedILi1ELi1ELi32ELb0ELb0EEEJSH_NS5_IJNSW_ISF_SC_EES1M_EEESI_SJ_SI_SJ_NS1H_6fusion15FusionCallbacksIS1L_NS1O_17LinearCombinationISI_fSI_fLNS_15FloatRoundStyleE2EEESH_S1N_JEEENS4_5SM1004TMEM4LOAD26SM100_TMEM_LOAD_16dp32b32xENS4_13SM90_TMA_LOADENS15_INS16_ILi2ELi4ELi3EEES19_NSW_INS5_IJS1A_SF_EEENS5_IJSF_SC_EEEEEEENS4_39AutoVectorizingCopyWithAssumedAlignmentILi128EEENS4_14SM90_TMA_STOREES23_S25_S25_EEEvvEEEEvNT_6ParamsE,"aw",@nobits
	.sectionflags	@""
	.align	16
	.zero		1024


//--------------------- .nv.shared.reserved.0     --------------------------
	.section	.nv.shared.reserved.0,"aw",@nobits
	.weak		__nv_reservedSMEM_offset_0_alias
	.size		__nv_reservedSMEM_offset_0_alias, 0, 64
	.other		__nv_reservedSMEM_offset_0_alias,@"STO_CUDA_RESERVED_SHARED STV_DEFAULT"
__nv_reservedSMEM_offset_0_alias:
	.zero		0
.nv.shared.reserved.0:
	.zero		64
	.weak		__nv_reservedSMEM_tcgen05_partition
	.type		__nv_reservedSMEM_tcgen05_partition,@object
	.size		__nv_reservedSMEM_tcgen05_partition,(.L_0 - __nv_reservedSMEM_tcgen05_partition)
__nv_reservedSMEM_tcgen05_partition:
	.zero		32
.L_0:


//--------------------- .nv.global                --------------------------
	.section	.nv.global,"aw",@nobits
.nv.global:
	.type		_ZN40_INTERNAL_69e64a01_4_k_cu_eff8564c_322414cute1_E,@object
	.size		_ZN40_INTERNAL_69e64a01_4_k_cu_eff8564c_322414cute1_E,(_ZN40_INTERNAL_69e64a01_4_k_cu_eff8564c_322414cuda3std3__45__cpo6cbeginE - _ZN40_INTERNAL_69e64a01_4_k_cu_eff8564c_322414cute1_E)
_ZN40_INTERNAL_69e64a01_4_k_cu_eff8564c_322414cute1_E:
	.zero		1
	.type		_ZN40_INTERNAL_69e64a01_4_k_cu_eff8564c_322414cuda3std3__45__cpo6cbeginE,@object
	.size		_ZN40_INTERNAL_69e64a01_4_k_cu_eff8564c_322414cuda3std3__45__cpo6cbeginE,(_ZN40_INTERNAL_69e64a01_4_k_cu_eff8564c_322414cuda3std3__48in_placeE - _ZN40_INTERNAL_69e64a01_4_k_cu_eff8564c_322414cuda3std3__45__cpo6cbeginE)
_ZN40_INTERNAL_69e64a01_4_k_cu_eff8564c_322414cuda3std3__45__cpo6cbeginE:
	.zero		1
	.type		_ZN40_INTERNAL_69e64a01_4_k_cu_eff8564c_322414cuda3std3__48in_placeE,@object
	.size		_ZN40_INTERNAL_69e64a01_4_k_cu_eff8564c_322414cuda3std3__48in_placeE,(_ZN40_INTERNAL_69e64a01_4_k_cu_eff8564c_322414cuda3std6ranges3__45__cpo9iter_moveE - _ZN40_INTERNAL_69e64a01_4_k_cu_eff8564c_322414cuda3std3__48in_placeE)
_ZN40_INTERNAL_69e64a01_4_k_cu_eff8564c_322414cuda3std3__48in_placeE:
	.zero		1
	.type		_ZN40_INTERNAL_69e64a01_4_k_cu_eff8564c_322414cuda3std6ranges3__45__cpo9iter_moveE,@object
	.size		_ZN40_INTERNAL_69e64a01_4_k_cu_eff8564c_322414cuda3std6ranges3__45__cpo9iter_moveE,(_ZN40_INTERNAL_69e64a01_4_k_cu_eff8564c_322414cuda3std3__45__cpo5beginE - _ZN40_INTERNAL_69e64a01_4_k_cu_eff8564c_322414cuda3std6ranges3__45__cpo9iter_moveE)
_ZN40_INTERNAL_69e64a01_4_k_cu_eff8564c_322414cuda3std6ranges3__45__cpo9iter_moveE:
	.zero		1
	.type		_ZN40_INTERNAL_69e64a01_4_k_cu_eff8564c_322414cuda3std3__45__cpo5beginE,@object
	.size		_ZN40_INTERNAL_69e64a01_4_k_cu_eff8564c_322414cuda3std3__45__cpo5beginE,(_ZN40_INTERNAL_69e64a01_4_k_cu_eff8564c_322414cuda3std3__442_GLOBAL__N__69e64a01_4_k_cu_eff8564c_322416ignoreE - _ZN40_INTERNAL_69e64a01_4_k_cu_eff8564c_322414cuda3std3__45__cpo5beginE)
_ZN40_INTERNAL_69e64a01_4_k_cu_eff8564c_322414cuda3std3__45__cpo5beginE:
	.zero		1
	.type		_ZN40_INTERNAL_69e64a01_4_k_cu_eff8564c_322414cuda3std3__442_GLOBAL__N__69e64a01_4_k_cu_eff8564c_322416ignoreE,@object
	.size		_ZN40_INTERNAL_69e64a01_4_k_cu_eff8564c_322414cuda3std3__442_GLOBAL__N__69e64a01_4_k_cu_eff8564c_322416ignoreE,(_ZN40_INTERNAL_69e64a01_4_k_cu_eff8564c_322414cute7productE - _ZN40_INTERNAL_69e64a01_4_k_cu_eff8564c_322414cuda3std3__442_GLOBAL__N__69e64a01_4_k_cu_eff8564c_322416ignoreE)
_ZN40_INTERNAL_69e64a01_4_k_cu_eff8564c_322414cuda3std3__442_GLOBAL__N__69e64a01_4_k_cu_eff8564c_322416ignoreE:
	.zero		1
	.type		_ZN40_INTERNAL_69e64a01_4_k_cu_eff8564c_322414cute7productE,@object
	.size		_ZN40_INTERNAL_69e64a01_4_k_cu_eff8564c_322414cute7productE,(_ZN40_INTERNAL_69e64a01_4_k_cu_eff8564c_322414cuda3std3__45__cpo3endE - _ZN40_INTERNAL_69e64a01_4_k_cu_eff8564c_322414cute7productE)
_ZN40_INTERNAL_69e64a01_4_k_cu_eff8564c_322414cute7productE:
	.zero		1
	.type		_ZN40_INTERNAL_69e64a01_4_k_cu_eff8564c_322414cuda3std3__45__cpo3endE,@object
	.size		_ZN40_INTERNAL_69e64a01_4_k_cu_eff8564c_322414cuda3std3__45__cpo3endE,(_ZN40_INTERNAL_69e64a01_4_k_cu_eff8564c_322414cuda3std3__419piecewise_constructE - _ZN40_INTERNAL_69e64a01_4_k_cu_eff8564c_322414cuda3std3__45__cpo3endE)
_ZN40_INTERNAL_69e64a01_4_k_cu_eff8564c_322414cuda3std3__45__cpo3endE:
	.zero		1
	.type		_ZN40_INTERNAL_69e64a01_4_k_cu_eff8564c_322414cuda3std3__419piecewise_constructE,@object
	.size		_ZN40_INTERNAL_69e64a01_4_k_cu_eff8564c_322414cuda3std3__419piecewise_constructE,(_ZN40_INTERNAL_69e64a01_4_k_cu_eff8564c_322414cuda3std3__45__cpo4cendE - _ZN40_INTERNAL_69e64a01_4_k_cu_eff8564c_322414cuda3std3__419piecewise_constructE)
_ZN40_INTERNAL_69e64a01_4_k_cu_eff8564c_322414cuda3std3__419piecewise_constructE:
	.zero		1
	.type		_ZN40_INTERNAL_69e64a01_4_k_cu_eff8564c_322414cuda3std3__45__cpo4cendE,@object
	.size		_ZN40_INTERNAL_69e64a01_4_k_cu_eff8564c_322414cuda3std3__45__cpo4cendE,(_ZN40_INTERNAL_69e64a01_4_k_cu_eff8564c_322414cuda3std6ranges3__45__cpo4swapE - _ZN40_INTERNAL_69e64a01_4_k_cu_eff8564c_322414cuda3std3__45__cpo4cendE)
_ZN40_INTERNAL_69e64a01_4_k_cu_eff8564c_322414cuda3std3__45__cpo4cendE:
	.zero		1
	.type		_ZN40_INTERNAL_69e64a01_4_k_cu_eff8564c_322414cuda3std6ranges3__45__cpo4swapE,@object
	.size		_ZN40_INTERNAL_69e64a01_4_k_cu_eff8564c_322414cuda3std6ranges3__45__cpo4swapE,(.L_10 - _ZN40_INTERNAL_69e64a01_4_k_cu_eff8564c_322414cuda3std6ranges3__45__cpo4swapE)
_ZN40_INTERNAL_69e64a01_4_k_cu_eff8564c_322414cuda3std6ranges3__45__cpo4swapE:
	.zero		1
.L_10:


//--------------------- .nv.constant0._ZN7cutlass13device_kernelINS_4gemm6kernel13GemmUniversalIN4cute5tupleIJiiiiEEENS1_10collective13CollectiveMmaINS1_35MainloopSm100TmaUmmaWarpSpecializedILi13ELi2ELi4ENS5_IJNS4_1CILi4EEESB_NSA_ILi1EEEEEEEENS5_IJNSA_ILi64EEESF_NSA_ILi128EEEEEENS_12float_e4m3_tENS5_IJlSC_lEEESI_SJ_NS4_8TiledMMAINS4_8MMA_AtomIJNS4_10MMA_TraitsINS4_19SM100_MMA_F8F6F4_SSEJSI_SI_fSF_SF_NS4_17integral_constantINS4_4UMMA5MajorELSQ_0EEESR_NSO_INSP_7ScaleInELSS_0EEEST_EEEEEENS4_6LayoutINS5_IJSC_SC_SC_EEENS5_IJNSA_ILi0EEESY_SY_EEEEENS5_IJNS4_10UnderscoreES11_S11_EEEEENS4_23SM90_TMA_LOAD_MULTICASTENS4_14ComposedLayoutINS4_7SwizzleILi3ELi4ELi3EEENS4_18smem_ptr_flag_bitsILi8EEENSW_INS5_IJNSA_ILi8EEESG_EEENS5_IJSG_SC_EEEEEEEvNS4_8identityES14_S1E_vS1F_EENS_8epilogue10collective18CollectiveEpilogueINS1H_23Sm100TmaWarpSpecializedILi1ELi1ELi32ELb0ELb0EEEJSH_NS5_IJNSW_ISF_SC_EES1M_EEESI_SJ_SI_SJ_NS1H_6fusion15FusionCallbacksIS1L_NS1O_17LinearCombinationISI_fSI_fLNS_15FloatRoundStyleE2EEESH_S1N_JEEENS4_5SM1004TMEM4LOAD26SM100_TMEM_LOAD_16dp32b32xENS4_13SM90_TMA_LOADENS15_INS16_ILi2ELi4ELi3EEES19_NSW_INS5_IJS1A_SF_EEENS5_IJSF_SC_EEEEEEENS4_39AutoVectorizingCopyWithAssumedAlignmentILi128EEENS4_14SM90_TMA_STOREES23_S25_S25_EEEvvEEEEvNT_6ParamsE --------------------------
	.section	.nv.constant0._ZN7cutlass13device_kernelINS_4gemm6kernel13GemmUniversalIN4cute5tupleIJiiiiEEENS1_10collective13CollectiveMmaINS1_35MainloopSm100TmaUmmaWarpSpecializedILi13ELi2ELi4ENS5_IJNS4_1CILi4EEESB_NSA_ILi1EEEEEEEENS5_IJNSA_ILi64EEESF_NSA_ILi128EEEEEENS_12float_e4m3_tENS5_IJlSC_lEEESI_SJ_NS4_8TiledMMAINS4_8MMA_AtomIJNS4_10MMA_TraitsINS4_19SM100_MMA_F8F6F4_SSEJSI_SI_fSF_SF_NS4_17integral_constantINS4_4UMMA5MajorELSQ_0EEESR_NSO_INSP_7ScaleInELSS_0EEEST_EEEEEENS4_6LayoutINS5_IJSC_SC_SC_EEENS5_IJNSA_ILi0EEESY_SY_EEEEENS5_IJNS4_10UnderscoreES11_S11_EEEEENS4_23SM90_TMA_LOAD_MULTICASTENS4_14ComposedLayoutINS4_7SwizzleILi3ELi4ELi3EEENS4_18smem_ptr_flag_bitsILi8EEENSW_INS5_IJNSA_ILi8EEESG_EEENS5_IJSG_SC_EEEEEEEvNS4_8identityES14_S1E_vS1F_EENS_8epilogue10collective18CollectiveEpilogueINS1H_23Sm100TmaWarpSpecializedILi1ELi1ELi32ELb0ELb0EEEJSH_NS5_IJNSW_ISF_SC_EES1M_EEESI_SJ_SI_SJ_NS1H_6fusion15FusionCallbacksIS1L_NS1O_17LinearCombinationISI_fSI_fLNS_15FloatRoundStyleE2EEESH_S1N_JEEENS4_5SM1004TMEM4LOAD26SM100_TMEM_LOAD_16dp32b32xENS4_13SM90_TMA_LOADENS15_INS16_ILi2ELi4ELi3EEES19_NSW_INS5_IJS1A_SF_EEENS5_IJSF_SC_EEEEEEENS4_39AutoVectorizingCopyWithAssumedAlignmentILi128EEENS4_14SM90_TMA_STOREES23_S25_S25_EEEvvEEEEvNT_6ParamsE,"a",@progbits
	.sectionflags	@""
	.align	4
.nv.constant0._ZN7cutlass13device_kernelINS_4gemm6kernel13GemmUniversalIN4cute5tupleIJiiiiEEENS1_10collective13CollectiveMmaINS1_35MainloopSm100TmaUmmaWarpSpecializedILi13ELi2ELi4ENS5_IJNS4_1CILi4EEESB_NSA_ILi1EEEEEEEENS5_IJNSA_ILi64EEESF_NSA_ILi128EEEEEENS_12float_e4m3_tENS5_IJlSC_lEEESI_SJ_NS4_8TiledMMAINS4_8MMA_AtomIJNS4_10MMA_TraitsINS4_19SM100_MMA_F8F6F4_SSEJSI_SI_fSF_SF_NS4_17integral_constantINS4_4UMMA5MajorELSQ_0EEESR_NSO_INSP_7ScaleInELSS_0EEEST_EEEEEENS4_6LayoutINS5_IJSC_SC_SC_EEENS5_IJNSA_ILi0EEESY_SY_EEEEENS5_IJNS4_10UnderscoreES11_S11_EEEEENS4_23SM90_TMA_LOAD_MULTICASTENS4_14ComposedLayoutINS4_7SwizzleILi3ELi4ELi3EEENS4_18smem_ptr_flag_bitsILi8EEENSW_INS5_IJNSA_ILi8EEESG_EEENS5_IJSG_SC_EEEEEEEvNS4_8identityES14_S1E_vS1F_EENS_8epilogue10collective18CollectiveEpilogueINS1H_23Sm100TmaWarpSpecializedILi1ELi1ELi32ELb0ELb0EEEJSH_NS5_IJNSW_ISF_SC_EES1M_EEESI_SJ_SI_SJ_NS1H_6fusion15FusionCallbacksIS1L_NS1O_17LinearCombinationISI_fSI_fLNS_15FloatRoundStyleE2EEESH_S1N_JEEENS4_5SM1004TMEM4LOAD26SM100_TMEM_LOAD_16dp32b32xENS4_13SM90_TMA_LOADENS15_INS16_ILi2ELi4ELi3EEES19_NSW_INS5_IJS1A_SF_EEENS5_IJSF_SC_EEEEEEENS4_39AutoVectorizingCopyWithAssumedAlignmentILi128EEENS4_14SM90_TMA_STOREES23_S25_S25_EEEvvEEEEvNT_6ParamsE:
	.zero		2944


//--------------------- SYMBOLS --------------------------

	.type		.nv.reservedSmem.offset0,@object
	.size		.nv.reservedSmem.offset0,0x4
	.type		.nv.reservedSmem.cap,@object
	.size		.nv.reservedSmem.cap,0x4
	.type		__assertfail,@function
